	.target	sm_100a

	.elftype	@"ET_EXEC"


//--------------------- .note.nv.tkinfo           --------------------------
	.section	.note.nv.tkinfo,"",@"SHT_NOTE"
	.sectionflags	@"SHF_NOTE_NV_TKINFO"
	.tkinfo
        /*0018*/ 	.word	0x00000002
        /*0030*/ 	.string	""
        /*0030*/ 	.string	"ptxas"
        /*0030*/ 	.string	"Cuda compilation tools, release 13.0, V13.0.88"
        /*0030*/ 	.string	"Build cuda_13.0.r13.0/compiler.36424714_0"
        /*0030*/ 	.string	"-arch sm_100a -m 64 "



//--------------------- .note.nv.cuinfo           --------------------------
	.section	.note.nv.cuinfo,"",@"SHT_NOTE"
	.sectionflags	@"SHF_NOTE_NV_CUINFO"
        /*0018*/ 	.short	0x0002
        /*001a*/ 	.short	0x0064
        /*001c*/ 	.short	0x0082
	.zero		2


//--------------------- .nv.info                  --------------------------
	.section	.nv.info,"",@"SHT_CUDA_INFO"
	.align	4


	//----- nvinfo : EIATTR_REGCOUNT
	.align		4
        /*0000*/ 	.byte	0x04, 0x2f
        /*0002*/ 	.short	(.L_19 - .L_18)
	.align		4
.L_18:
        /*0004*/ 	.word	index@(_ZN7cutlass13device_kernelINS_4gemm6kernel13GemmUniversalIN4cute5tupleIJiiiiEEENS1_10collective13CollectiveMmaINS1_35MainloopSm100TmaUmmaWarpSpecializedILi17ELi2ELi4ENS5_IJNS4_1CILi2EEENSA_ILi1EEESC_EEEEENS5_IJNSA_ILi128EEENSA_ILi64EEESG_EEENS_10bfloat16_tENS5_IJlSC_lEEESI_SJ_NS4_8TiledMMAINS4_8MMA_AtomIJNS4_26SM100_MMA_F16BF16_2x1SM_SSISI_SI_fLi128ELi64ELNS4_4UMMA5MajorE0ELSO_0ELNSN_7ScaleInE0ELSP_0EEEEEENS4_6LayoutINS5_IJSC_SC_SC_EEENS5_IJNSA_ILi0EEESU_SU_EEEEENS5_IJNS4_10UnderscoreESX_SX_EEEEENS4_18SM100_TMA_2SM_LOADENS4_14ComposedLayoutINS4_7SwizzleILi3ELi4ELi3EEENS4_18smem_ptr_flag_bitsILi16EEENSS_INS5_IJNSA_ILi8EEESG_EEENS5_IJSG_SC_EEEEEEEvNS4_8identityES10_S1A_vS1B_EENS_8epilogue10collective18CollectiveEpilogueINS1D_23Sm100TmaWarpSpecializedILi3ELi2ELi16ELb1ELb0EEEJNS5_IJSG_SG_SG_EEENS5_IJNSS_ISG_SC_EENSS_INS5_IJNSA_ILi16EEESB_EEENS5_IJSC_NSA_ILi32EEEEEEEEEEESI_SJ_SI_SJ_NS1D_6fusion15FusionCallbacksIS1H_NS1Q_13LinCombEltActINS1D_6thread4ReLuESI_fSI_fLNS_15FloatRoundStyleE2EEES1I_S1P_JEEENS4_5SM1004TMEM4LOAD26SM100_TMEM_LOAD_32dp32b16xENS4_13SM90_TMA_LOADENS11_INS12_ILi1ELi4ELi3EEES15_NSS_INS5_IJS16_S1K_EEENS5_IJS1K_SC_EEEEEEENS4_39AutoVectorizingCopyWithAssumedAlignmentILi128EEENS4_14SM90_TMA_STOREES27_S29_S29_EEEvvEEEEvNT_6ParamsE)
        /*0008*/ 	.word	0x0000005d


	//----- nvinfo : EIATTR_FRAME_SIZE
	.align		4
.L_19:
        /*000c*/ 	.byte	0x04, 0x11
        /*000e*/ 	.short	(.L_21 - .L_20)
	.align		4
.L_20:
        /*0010*/ 	.word	index@($__internal_2_$__cuda_sm10x_tcgen05_guardrail_trap_unallocated_columns_being_dealloced)
        /*0014*/ 	.word	0x00000000


	//----- nvinfo : EIATTR_FRAME_SIZE
	.align		4
.L_21:
        /*0018*/ 	.byte	0x04, 0x11
        /*001a*/ 	.short	(.L_23 - .L_22)
	.align		4
.L_22:
        /*001c*/ 	.word	index@($__internal_1_$__cuda_sm10x_tcgen05_guardrail_trap_phase_invalid_during_alloc)
        /*0020*/ 	.word	0x00000000


	//----- nvinfo : EIATTR_FRAME_SIZE
	.align		4
.L_23:
        /*0024*/ 	.byte	0x04, 0x11
        /*0026*/ 	.short	(.L_25 - .L_24)
	.align		4
.L_24:
        /*0028*/ 	.word	index@($__internal_0_$__cuda_sm10x_tcgen05_guardrail_trap_col_being_dealloced_not_returned_by_alloc)
        /*002c*/ 	.word	0x00000000


	//----- nvinfo : EIATTR_FRAME_SIZE
	.align		4
.L_25:
        /*0030*/ 	.byte	0x04, 0x11
        /*0032*/ 	.short	(.L_27 - .L_26)
	.align		4
.L_26:
        /*0034*/ 	.word	index@(_ZN7cutlass13device_kernelINS_4gemm6kernel13GemmUniversalIN4cute5tupleIJiiiiEEENS1_10collective13CollectiveMmaINS1_35MainloopSm100TmaUmmaWarpSpecializedILi17ELi2ELi4ENS5_IJNS4_1CILi2EEENSA_ILi1EEESC_EEEEENS5_IJNSA_ILi128EEENSA_ILi64EEESG_EEENS_10bfloat16_tENS5_IJlSC_lEEESI_SJ_NS4_8TiledMMAINS4_8MMA_AtomIJNS4_26SM100_MMA_F16BF16_2x1SM_SSISI_SI_fLi128ELi64ELNS4_4UMMA5MajorE0ELSO_0ELNSN_7ScaleInE0ELSP_0EEEEEENS4_6LayoutINS5_IJSC_SC_SC_EEENS5_IJNSA_ILi0EEESU_SU_EEEEENS5_IJNS4_10UnderscoreESX_SX_EEEEENS4_18SM100_TMA_2SM_LOADENS4_14ComposedLayoutINS4_7SwizzleILi3ELi4ELi3EEENS4_18smem_ptr_flag_bitsILi16EEENSS_INS5_IJNSA_ILi8EEESG_EEENS5_IJSG_SC_EEEEEEEvNS4_8identityES10_S1A_vS1B_EENS_8epilogue10collective18CollectiveEpilogueINS1D_23Sm100TmaWarpSpecializedILi3ELi2ELi16ELb1ELb0EEEJNS5_IJSG_SG_SG_EEENS5_IJNSS_ISG_SC_EENSS_INS5_IJNSA_ILi16EEESB_EEENS5_IJSC_NSA_ILi32EEEEEEEEEEESI_SJ_SI_SJ_NS1D_6fusion15FusionCallbacksIS1H_NS1Q_13LinCombEltActINS1D_6thread4ReLuESI_fSI_fLNS_15FloatRoundStyleE2EEES1I_S1P_JEEENS4_5SM1004TMEM4LOAD26SM100_TMEM_LOAD_32dp32b16xENS4_13SM90_TMA_LOADENS11_INS12_ILi1ELi4ELi3EEES15_NSS_INS5_IJS16_S1K_EEENS5_IJS1K_SC_EEEEEEENS4_39AutoVectorizingCopyWithAssumedAlignmentILi128EEENS4_14SM90_TMA_STOREES27_S29_S29_EEEvvEEEEvNT_6ParamsE)
        /*0038*/ 	.word	0x00000000


	//----- nvinfo : EIATTR_MIN_STACK_SIZE
	.align		4
.L_27:
        /*003c*/ 	.byte	0x04, 0x12
        /*003e*/ 	.short	(.L_29 - .L_28)
	.align		4
.L_28:
        /*0040*/ 	.word	index@(_ZN7cutlass13device_kernelINS_4gemm6kernel13GemmUniversalIN4cute5tupleIJiiiiEEENS1_10collective13CollectiveMmaINS1_35MainloopSm100TmaUmmaWarpSpecializedILi17ELi2ELi4ENS5_IJNS4_1CILi2EEENSA_ILi1EEESC_EEEEENS5_IJNSA_ILi128EEENSA_ILi64EEESG_EEENS_10bfloat16_tENS5_IJlSC_lEEESI_SJ_NS4_8TiledMMAINS4_8MMA_AtomIJNS4_26SM100_MMA_F16BF16_2x1SM_SSISI_SI_fLi128ELi64ELNS4_4UMMA5MajorE0ELSO_0ELNSN_7ScaleInE0ELSP_0EEEEEENS4_6LayoutINS5_IJSC_SC_SC_EEENS5_IJNSA_ILi0EEESU_SU_EEEEENS5_IJNS4_10UnderscoreESX_SX_EEEEENS4_18SM100_TMA_2SM_LOADENS4_14ComposedLayoutINS4_7SwizzleILi3ELi4ELi3EEENS4_18smem_ptr_flag_bitsILi16EEENSS_INS5_IJNSA_ILi8EEESG_EEENS5_IJSG_SC_EEEEEEEvNS4_8identityES10_S1A_vS1B_EENS_8epilogue10collective18CollectiveEpilogueINS1D_23Sm100TmaWarpSpecializedILi3ELi2ELi16ELb1ELb0EEEJNS5_IJSG_SG_SG_EEENS5_IJNSS_ISG_SC_EENSS_INS5_IJNSA_ILi16EEESB_EEENS5_IJSC_NSA_ILi32EEEEEEEEEEESI_SJ_SI_SJ_NS1D_6fusion15FusionCallbacksIS1H_NS1Q_13LinCombEltActINS1D_6thread4ReLuESI_fSI_fLNS_15FloatRoundStyleE2EEES1I_S1P_JEEENS4_5SM1004TMEM4LOAD26SM100_TMEM_LOAD_32dp32b16xENS4_13SM90_TMA_LOADENS11_INS12_ILi1ELi4ELi3EEES15_NSS_INS5_IJS16_S1K_EEENS5_IJS1K_SC_EEEEEEENS4_39AutoVectorizingCopyWithAssumedAlignmentILi128EEENS4_14SM90_TMA_STOREES27_S29_S29_EEEvvEEEEvNT_6ParamsE)
        /*0044*/ 	.word	0x00000000
.L_29:


//--------------------- .nv.compat                --------------------------
	.section	.nv.compat,"",@"SHT_CUDA_COMPAT_INFO"
	.align	4
        /*0000*/ 	.byte	0x02, 0x09, 0x01, 0x00, 0x02, 0x02, 0x02, 0x00, 0x02, 0x05, 0x05, 0x00, 0x03, 0x07, 0x01, 0x01
        /*0010*/ 	.byte	0x02, 0x03, 0x01, 0x00, 0x02, 0x06, 0x01, 0x00, 0x04, 0x0b, 0x08, 0x00, 0x09, 0x00, 0x00, 0x00
        /*0020*/ 	.byte	0x00, 0x00, 0x00, 0x00


//--------------------- .nv.info._ZN7cutlass13device_kernelINS_4gemm6kernel13GemmUniversalIN4cute5tupleIJiiiiEEENS1_10collective13CollectiveMmaINS1_35MainloopSm100TmaUmmaWarpSpecializedILi17ELi2ELi4ENS5_IJNS4_1CILi2EEENSA_ILi1EEESC_EEEEENS5_IJNSA_ILi128EEENSA_ILi64EEESG_EEENS_10bfloat16_tENS5_IJlSC_lEEESI_SJ_NS4_8TiledMMAINS4_8MMA_AtomIJNS4_26SM100_MMA_F16BF16_2x1SM_SSISI_SI_fLi128ELi64ELNS4_4UMMA5MajorE0ELSO_0ELNSN_7ScaleInE0ELSP_0EEEEEENS4_6LayoutINS5_IJSC_SC_SC_EEENS5_IJNSA_ILi0EEESU_SU_EEEEENS5_IJNS4_10UnderscoreESX_SX_EEEEENS4_18SM100_TMA_2SM_LOADENS4_14ComposedLayoutINS4_7SwizzleILi3ELi4ELi3EEENS4_18smem_ptr_flag_bitsILi16EEENSS_INS5_IJNSA_ILi8EEESG_EEENS5_IJSG_SC_EEEEEEEvNS4_8identityES10_S1A_vS1B_EENS_8epilogue10collective18CollectiveEpilogueINS1D_23Sm100TmaWarpSpecializedILi3ELi2ELi16ELb1ELb0EEEJNS5_IJSG_SG_SG_EEENS5_IJNSS_ISG_SC_EENSS_INS5_IJNSA_ILi16EEESB_EEENS5_IJSC_NSA_ILi32EEEEEEEEEEESI_SJ_SI_SJ_NS1D_6fusion15FusionCallbacksIS1H_NS1Q_13LinCombEltActINS1D_6thread4ReLuESI_fSI_fLNS_15FloatRoundStyleE2EEES1I_S1P_JEEENS4_5SM1004TMEM4LOAD26SM100_TMEM_LOAD_32dp32b16xENS4_13SM90_TMA_LOADENS11_INS12_ILi1ELi4ELi3EEES15_NSS_INS5_IJS16_S1K_EEENS5_IJS1K_SC_EEEEEEENS4_39AutoVectorizingCopyWithAssumedAlignmentILi128EEENS4_14SM90_TMA_STOREES27_S29_S29_EEEvvEEEEvNT_6ParamsE --------------------------
	.section	.nv.info._ZN7cutlass13device_kernelINS_4gemm6kernel13GemmUniversalIN4cute5tupleIJiiiiEEENS1_10collective13CollectiveMmaINS1_35MainloopSm100TmaUmmaWarpSpecializedILi17ELi2ELi4ENS5_IJNS4_1CILi2EEENSA_ILi1EEESC_EEEEENS5_IJNSA_ILi128EEENSA_ILi64EEESG_EEENS_10bfloat16_tENS5_IJlSC_lEEESI_SJ_NS4_8TiledMMAINS4_8MMA_AtomIJNS4_26SM100_MMA_F16BF16_2x1SM_SSISI_SI_fLi128ELi64ELNS4_4UMMA5MajorE0ELSO_0ELNSN_7ScaleInE0ELSP_0EEEEEENS4_6LayoutINS5_IJSC_SC_SC_EEENS5_IJNSA_ILi0EEESU_SU_EEEEENS5_IJNS4_10UnderscoreESX_SX_EEEEENS4_18SM100_TMA_2SM_LOADENS4_14ComposedLayoutINS4_7SwizzleILi3ELi4ELi3EEENS4_18smem_ptr_flag_bitsILi16EEENSS_INS5_IJNSA_ILi8EEESG_EEENS5_IJSG_SC_EEEEEEEvNS4_8identityES10_S1A_vS1B_EENS_8epilogue10collective18CollectiveEpilogueINS1D_23Sm100TmaWarpSpecializedILi3ELi2ELi16ELb1ELb0EEEJNS5_IJSG_SG_SG_EEENS5_IJNSS_ISG_SC_EENSS_INS5_IJNSA_ILi16EEESB_EEENS5_IJSC_NSA_ILi32EEEEEEEEEEESI_SJ_SI_SJ_NS1D_6fusion15FusionCallbacksIS1H_NS1Q_13LinCombEltActINS1D_6thread4ReLuESI_fSI_fLNS_15FloatRoundStyleE2EEES1I_S1P_JEEENS4_5SM1004TMEM4LOAD26SM100_TMEM_LOAD_32dp32b16xENS4_13SM90_TMA_LOADENS11_INS12_ILi1ELi4ELi3EEES15_NSS_INS5_IJS16_S1K_EEENS5_IJS1K_SC_EEEEEEENS4_39AutoVectorizingCopyWithAssumedAlignmentILi128EEENS4_14SM90_TMA_STOREES27_S29_S29_EEEvvEEEEvNT_6ParamsE,"",@"SHT_CUDA_INFO"
	.sectionflags	@""
	.align	4


	//----- nvinfo : EIATTR_CUDA_API_VERSION
	.align		4
        /*0000*/ 	.byte	0x04, 0x37
        /*0002*/ 	.short	(.L_31 - .L_30)
.L_30:
        /*0004*/ 	.word	0x00000082


	//----- nvinfo : EIATTR_KPARAM_INFO
	.align		4
.L_31:
        /*0008*/ 	.byte	0x04, 0x17
        /*000a*/ 	.short	(.L_33 - .L_32)
.L_32:
        /*000c*/ 	.word	0x00000000
        /*0010*/ 	.short	0x0000
        /*0012*/ 	.short	0x0000
        /*0014*/ 	.byte	0x00, 0xf0, 0x01, 0x20


	//----- nvinfo : EIATTR_AT_ENTRY_FRAGMENTS
	.align		4
.L_33:
        /*0018*/ 	.byte	0x04, 0x4f
        /*001a*/ 	.short	(.L_35 - .L_34)


	//   ....[0]....
.L_34:
        /*001c*/ 	.word	0x00000007


	//----- nvinfo : EIATTR_RESERVED_SMEM_USED
	.align		4
.L_35:
        /*0020*/ 	.byte	0x01, 0x41
	.zero		2


	//----- nvinfo : EIATTR_SPARSE_MMA_MASK
	.align		4
        /*0024*/ 	.byte	0x03, 0x50
        /*0026*/ 	.short	0x0000


	//----- nvinfo : EIATTR_TCGEN05_2CTA_USED
	.align		4
        /*0028*/ 	.byte	0x01, 0x52
	.zero		2


	//----- nvinfo : EIATTR_MAXREG_COUNT
	.align		4
        /*002c*/ 	.byte	0x03, 0x1b
        /*002e*/ 	.short	0x00ff


	//----- nvinfo : EIATTR_NUM_BARRIERS
	.align		4
        /*0030*/ 	.byte	0x02, 0x4c
        /*0032*/ 	.byte	0x07
	.zero		1


	//----- nvinfo : EIATTR_EXTERNS
	.align		4
        /*0034*/ 	.byte	0x04, 0x0f
        /*0036*/ 	.short	(.L_37 - .L_36)


	//   ....[0]....
	.align		4
.L_36:
        /*0038*/ 	.word	index@(__assertfail)


	//----- nvinfo : EIATTR_MERCURY_ISA_VERSION
	.align		4
.L_37:
        /*003c*/ 	.byte	0x03, 0x5f
        /*003e*/ 	.short	0x0101


	//----- nvinfo : EIATTR_INT_WARP_WIDE_INSTR_OFFSETS
	.align		4
        /*0040*/ 	.byte	0x04, 0x31
        /*0042*/ 	.short	(.L_39 - .L_38)


	//   ....[0]....
.L_38:
        /*0044*/ 	.word	0x00000e90


	//   ....[1]....
        /*0048*/ 	.word	0x00000f30


	//   ....[2]....
        /*004c*/ 	.word	0x00002290


	//   ....[3]....
        /*0050*/ 	.word	0x000048c0


	//   ....[4]....
        /*0054*/ 	.word	0x000048e0


	//   ....[5]....
        /*0058*/ 	.word	0x00004910


	//   ....[6]....
        /*005c*/ 	.word	0x00005220


	//   ....[7]....
        /*0060*/ 	.word	0x00005290


	//   ....[8]....
        /*0064*/ 	.word	0x000053a0


	//   ....[9]....
        /*0068*/ 	.word	0x00005570


	//   ....[10]....
        /*006c*/ 	.word	0x00005620


	//   ....[11]....
        /*0070*/ 	.word	0x00005740


	//----- nvinfo : EIATTR_COOP_GROUP_MASK_REGIDS
	.align		4
.L_39:
        /*0074*/ 	.byte	0x04, 0x29
        /*0076*/ 	.short	(.L_41 - .L_40)


	//   ....[0]....
.L_40:
        /*0078*/ 	.word	0xffffffff


	//   ....[1]....
        /*007c*/ 	.word	0xffffffff


	//   ....[2]....
        /*0080*/ 	.word	0xffffffff


	//   ....[3]....
        /*0084*/ 	.word	0xffffffff


	//   ....[4]....
        /*0088*/ 	.word	0xffffffff


	//   ....[5]....
        /*008c*/ 	.word	0xffffffff


	//   ....[6]....
        /*0090*/ 	.word	0xffffffff


	//   ....[7]....
        /*0094*/ 	.word	0xffffffff


	//   ....[8]....
        /*0098*/ 	.word	0xffffffff


	//   ....[9]....
        /*009c*/ 	.word	0xffffffff


	//   ....[10]....
        /*00a0*/ 	.word	0xffffffff


	//   ....[11]....
        /*00a4*/ 	.word	0xffffffff


	//   ....[12]....
        /*00a8*/ 	.word	0xffffffff


	//   ....[13]....
        /*00ac*/ 	.word	0xffffffff


	//----- nvinfo : EIATTR_COOP_GROUP_INSTR_OFFSETS
	.align		4
.L_41:
        /*00b0*/ 	.byte	0x04, 0x28
        /*00b2*/ 	.short	(.L_43 - .L_42)


	//   ....[0]....
.L_42:
        /*00b4*/ 	.word	0x000000c0


	//   ....[1]....
        /*00b8*/ 	.word	0x000004d0


	//   ....[2]....
        /*00bc*/ 	.word	0x00000820


	//   ....[3]....
        /*00c0*/ 	.word	0x00000990


	//   ....[4]....
        /*00c4*/ 	.word	0x00000a80


	//   ....[5]....
        /*00c8*/ 	.word	0x00000be0


	//   ....[6]....
        /*00cc*/ 	.word	0x00000d70


	//   ....[7]....
        /*00d0*/ 	.word	0x00000fb0


	//   ....[8]....
        /*00d4*/ 	.word	0x00002170


	//   ....[9]....
        /*00d8*/ 	.word	0x000036a0


	//   ....[10]....
        /*00dc*/ 	.word	0x00003b70


	//   ....[11]....
        /*00e0*/ 	.word	0x00003ba0


	//   ....[12]....
        /*00e4*/ 	.word	0x000047c0


	//   ....[13]....
        /*00e8*/ 	.word	0x000049d0


	//----- nvinfo : EIATTR_VRC_CTA_INIT_COUNT
	.align		4
.L_43:
        /*00ec*/ 	.byte	0x02, 0x4a
        /*00ee*/ 	.byte	0x80
	.zero		1


	//----- nvinfo : EIATTR_SYSCALL_OFFSETS
	.align		4
        /*00f0*/ 	.byte	0x04, 0x46
        /*00f2*/ 	.short	(.L_45 - .L_44)


	//   ....[0]....
.L_44:
        /*00f4*/ 	.word	0x000062e0


	//   ....[1]....
        /*00f8*/ 	.word	0x000063d0


	//   ....[2]....
        /*00fc*/ 	.word	0x00006be0


	//   ....[3]....
        /*0100*/ 	.word	0x00007560


	//----- nvinfo : EIATTR_MBARRIER_INSTR_OFFSETS
	.align		4
.L_45:
        /*0104*/ 	.byte	0x04, 0x39
        /*0106*/ 	.short	(.L_47 - .L_46)


	//   ....[0]....
.L_46:
        /*0108*/ 	.word	0x000005e0
        /*010c*/ 	.word	0x000000ff
        /*0110*/ 	.word	0x00000000
        /*0114*/ 	.short	0x0100
        /*0116*/ 	.byte	0x08
	.zero		1


	//   ....[1]....
        /*0118*/ 	.word	0x000005f0
        /*011c*/ 	.word	0x000000ff
        /*0120*/ 	.word	0x00000088
        /*0124*/ 	.short	0x0100
        /*0126*/ 	.byte	0x08
	.zero		1


	//   ....[2]....
        /*0128*/ 	.word	0x00000600
        /*012c*/ 	.word	0x000000ff
        /*0130*/ 	.word	0x00000008
        /*0134*/ 	.short	0x0100
        /*0136*/ 	.byte	0x08
	.zero		1


	//   ....[3]....
        /*0138*/ 	.word	0x00000610
        /*013c*/ 	.word	0x000000ff
        /*0140*/ 	.word	0x00000090
        /*0144*/ 	.short	0x0100
        /*0146*/ 	.byte	0x08
	.zero		1


	//   ....[4]....
        /*0148*/ 	.word	0x00000620
        /*014c*/ 	.word	0x000000ff
        /*0150*/ 	.word	0x00000010
        /*0154*/ 	.short	0x0100
        /*0156*/ 	.byte	0x08
	.zero		1


	//   ....[5]....
        /*0158*/ 	.word	0x00000630
        /*015c*/ 	.word	0x000000ff
        /*0160*/ 	.word	0x00000098
        /*0164*/ 	.short	0x0100
        /*0166*/ 	.byte	0x08
	.zero		1


	//   ....[6]....
        /*0168*/ 	.word	0x00000640
        /*016c*/ 	.word	0x000000ff
        /*0170*/ 	.word	0x00000018
        /*0174*/ 	.short	0x0100
        /*0176*/ 	.byte	0x08
	.zero		1


	//   ....[7]....
        /*0178*/ 	.word	0x00000650
        /*017c*/ 	.word	0x000000ff
        /*0180*/ 	.word	0x000000a0
        /*0184*/ 	.short	0x0100
        /*0186*/ 	.byte	0x08
	.zero		1


	//   ....[8]....
        /*0188*/ 	.word	0x00000660
        /*018c*/ 	.word	0x000000ff
        /*0190*/ 	.word	0x00000020
        /*0194*/ 	.short	0x0100
        /*0196*/ 	.byte	0x08
	.zero		1


	//   ....[9]....
        /*0198*/ 	.word	0x00000670
        /*019c*/ 	.word	0x000000ff
        /*01a0*/ 	.word	0x000000a8
        /*01a4*/ 	.short	0x0100
        /*01a6*/ 	.byte	0x08
	.zero		1


	//   ....[10]....
        /*01a8*/ 	.word	0x00000680
        /*01ac*/ 	.word	0x000000ff
        /*01b0*/ 	.word	0x00000028
        /*01b4*/ 	.short	0x0100
        /*01b6*/ 	.byte	0x08
	.zero		1


	//   ....[11]....
        /*01b8*/ 	.word	0x00000690
        /*01bc*/ 	.word	0x000000ff
        /*01c0*/ 	.word	0x000000b0
        /*01c4*/ 	.short	0x0100
        /*01c6*/ 	.byte	0x08
	.zero		1


	//   ....[12]....
        /*01c8*/ 	.word	0x000006a0
        /*01cc*/ 	.word	0x000000ff
        /*01d0*/ 	.word	0x00000030
        /*01d4*/ 	.short	0x0100
        /*01d6*/ 	.byte	0x08
	.zero		1


	//   ....[13]....
        /*01d8*/ 	.word	0x000006b0
        /*01dc*/ 	.word	0x000000ff
        /*01e0*/ 	.word	0x000000b8
        /*01e4*/ 	.short	0x0100
        /*01e6*/ 	.byte	0x08
	.zero		1


	//   ....[14]....
        /*01e8*/ 	.word	0x000006c0
        /*01ec*/ 	.word	0x000000ff
        /*01f0*/ 	.word	0x00000038
        /*01f4*/ 	.short	0x0100
        /*01f6*/ 	.byte	0x08
	.zero		1


	//   ....[15]....
        /*01f8*/ 	.word	0x000006d0
        /*01fc*/ 	.word	0x000000ff
        /*0200*/ 	.word	0x000000c0
        /*0204*/ 	.short	0x0100
        /*0206*/ 	.byte	0x08
	.zero		1


	//   ....[16]....
        /*0208*/ 	.word	0x000006e0
        /*020c*/ 	.word	0x000000ff
        /*0210*/ 	.word	0x00000040
        /*0214*/ 	.short	0x0100
        /*0216*/ 	.byte	0x08
	.zero		1


	//   ....[17]....
        /*0218*/ 	.word	0x000006f0
        /*021c*/ 	.word	0x000000ff
        /*0220*/ 	.word	0x000000c8
        /*0224*/ 	.short	0x0100
        /*0226*/ 	.byte	0x08
	.zero		1


	//   ....[18]....
        /*0228*/ 	.word	0x00000700
        /*022c*/ 	.word	0x000000ff
        /*0230*/ 	.word	0x00000048
        /*0234*/ 	.short	0x0100
        /*0236*/ 	.byte	0x08
	.zero		1


	//   ....[19]....
        /*0238*/ 	.word	0x00000710
        /*023c*/ 	.word	0x000000ff
        /*0240*/ 	.word	0x000000d0
        /*0244*/ 	.short	0x0100
        /*0246*/ 	.byte	0x08
	.zero		1


	//   ....[20]....
        /*0248*/ 	.word	0x00000720
        /*024c*/ 	.word	0x000000ff
        /*0250*/ 	.word	0x00000050
        /*0254*/ 	.short	0x0100
        /*0256*/ 	.byte	0x08
	.zero		1


	//   ....[21]....
        /*0258*/ 	.word	0x00000730
        /*025c*/ 	.word	0x000000ff
        /*0260*/ 	.word	0x000000d8
        /*0264*/ 	.short	0x0100
        /*0266*/ 	.byte	0x08
	.zero		1


	//   ....[22]....
        /*0268*/ 	.word	0x00000740
        /*026c*/ 	.word	0x000000ff
        /*0270*/ 	.word	0x00000058
        /*0274*/ 	.short	0x0100
        /*0276*/ 	.byte	0x08
	.zero		1


	//   ....[23]....
        /*0278*/ 	.word	0x00000750
        /*027c*/ 	.word	0x000000ff
        /*0280*/ 	.word	0x000000e0
        /*0284*/ 	.short	0x0100
        /*0286*/ 	.byte	0x08
	.zero		1


	//   ....[24]....
        /*0288*/ 	.word	0x00000760
        /*028c*/ 	.word	0x000000ff
        /*0290*/ 	.word	0x00000060
        /*0294*/ 	.short	0x0100
        /*0296*/ 	.byte	0x08
	.zero		1


	//   ....[25]....
        /*0298*/ 	.word	0x00000770
        /*029c*/ 	.word	0x000000ff
        /*02a0*/ 	.word	0x000000e8
        /*02a4*/ 	.short	0x0100
        /*02a6*/ 	.byte	0x08
	.zero		1


	//   ....[26]....
        /*02a8*/ 	.word	0x00000780
        /*02ac*/ 	.word	0x000000ff
        /*02b0*/ 	.word	0x00000068
        /*02b4*/ 	.short	0x0100
        /*02b6*/ 	.byte	0x08
	.zero		1


	//   ....[27]....
        /*02b8*/ 	.word	0x00000790
        /*02bc*/ 	.word	0x000000ff
        /*02c0*/ 	.word	0x000000f0
        /*02c4*/ 	.short	0x0100
        /*02c6*/ 	.byte	0x08
	.zero		1


	//   ....[28]....
        /*02c8*/ 	.word	0x000007a0
        /*02cc*/ 	.word	0x000000ff
        /*02d0*/ 	.word	0x00000070
        /*02d4*/ 	.short	0x0100
        /*02d6*/ 	.byte	0x08
	.zero		1


	//   ....[29]....
        /*02d8*/ 	.word	0x000007b0
        /*02dc*/ 	.word	0x000000ff
        /*02e0*/ 	.word	0x000000f8
        /*02e4*/ 	.short	0x0100
        /*02e6*/ 	.byte	0x08
	.zero		1


	//   ....[30]....
        /*02e8*/ 	.word	0x000007c0
        /*02ec*/ 	.word	0x000000ff
        /*02f0*/ 	.word	0x00000078
        /*02f4*/ 	.short	0x0100
        /*02f6*/ 	.byte	0x08
	.zero		1


	//   ....[31]....
        /*02f8*/ 	.word	0x000007d0
        /*02fc*/ 	.word	0x000000ff
        /*0300*/ 	.word	0x00000100
        /*0304*/ 	.short	0x0100
        /*0306*/ 	.byte	0x08
	.zero		1


	//   ....[32]....
        /*0308*/ 	.word	0x000007e0
        /*030c*/ 	.word	0x000000ff
        /*0310*/ 	.word	0x00000080
        /*0314*/ 	.short	0x0100
        /*0316*/ 	.byte	0x08
	.zero		1


	//   ....[33]....
        /*0318*/ 	.word	0x000007f0
        /*031c*/ 	.word	0x000000ff
        /*0320*/ 	.word	0x00000108
        /*0324*/ 	.short	0x0100
        /*0326*/ 	.byte	0x08
	.zero		1


	//   ....[34]....
        /*0328*/ 	.word	0x00000920
        /*032c*/ 	.word	0x000000ff
        /*0330*/ 	.word	0x00000110
        /*0334*/ 	.short	0x0100
        /*0336*/ 	.byte	0x09
	.zero		1


	//   ....[35]....
        /*0338*/ 	.word	0x00000930
        /*033c*/ 	.word	0x000000ff
        /*0340*/ 	.word	0x00000128
        /*0344*/ 	.short	0x0100
        /*0346*/ 	.byte	0x09
	.zero		1


	//   ....[36]....
        /*0348*/ 	.word	0x00000940
        /*034c*/ 	.word	0x000000ff
        /*0350*/ 	.word	0x00000118
        /*0354*/ 	.short	0x0100
        /*0356*/ 	.byte	0x09
	.zero		1


	//   ....[37]....
        /*0358*/ 	.word	0x00000950
        /*035c*/ 	.word	0x000000ff
        /*0360*/ 	.word	0x00000130
        /*0364*/ 	.short	0x0100
        /*0366*/ 	.byte	0x09
	.zero		1


	//   ....[38]....
        /*0368*/ 	.word	0x00000960
        /*036c*/ 	.word	0x000000ff
        /*0370*/ 	.word	0x00000120
        /*0374*/ 	.short	0x0100
        /*0376*/ 	.byte	0x09
	.zero		1


	//   ....[39]....
        /*0378*/ 	.word	0x00000970
        /*037c*/ 	.word	0x000000ff
        /*0380*/ 	.word	0x00000138
        /*0384*/ 	.short	0x0100
        /*0386*/ 	.byte	0x09
	.zero		1


	//   ....[40]....
        /*0388*/ 	.word	0x00000a50
        /*038c*/ 	.word	0x000000ff
        /*0390*/ 	.word	0x00000140
        /*0394*/ 	.short	0x0100
        /*0396*/ 	.byte	0x08
	.zero		1


	//   ....[41]....
        /*0398*/ 	.word	0x00000a60
        /*039c*/ 	.word	0x000000ff
        /*03a0*/ 	.word	0x00000148
        /*03a4*/ 	.short	0x0100
        /*03a6*/ 	.byte	0x08
	.zero		1


	//   ....[42]....
        /*03a8*/ 	.word	0x00000b90
        /*03ac*/ 	.word	0x000000ff
        /*03b0*/ 	.word	0x00000150
        /*03b4*/ 	.short	0x0100
        /*03b6*/ 	.byte	0x08
	.zero		1


	//   ....[43]....
        /*03b8*/ 	.word	0x00000ba0
        /*03bc*/ 	.word	0x000000ff
        /*03c0*/ 	.word	0x00000160
        /*03c4*/ 	.short	0x0100
        /*03c6*/ 	.byte	0x08
	.zero		1


	//   ....[44]....
        /*03c8*/ 	.word	0x00000bb0
        /*03cc*/ 	.word	0x000000ff
        /*03d0*/ 	.word	0x00000158
        /*03d4*/ 	.short	0x0100
        /*03d6*/ 	.byte	0x08
	.zero		1


	//   ....[45]....
        /*03d8*/ 	.word	0x00000bc0
        /*03dc*/ 	.word	0x000000ff
        /*03e0*/ 	.word	0x00000168
        /*03e4*/ 	.short	0x0100
        /*03e6*/ 	.byte	0x08
	.zero		1


	//   ....[46]....
        /*03e8*/ 	.word	0x00000ce0
        /*03ec*/ 	.word	0x000000ff
        /*03f0*/ 	.word	0x00000170
        /*03f4*/ 	.short	0x0100
        /*03f6*/ 	.byte	0x09
	.zero		1


	//   ....[47]....
        /*03f8*/ 	.word	0x00000cf0
        /*03fc*/ 	.word	0x000000ff
        /*0400*/ 	.word	0x00000190
        /*0404*/ 	.short	0x0100
        /*0406*/ 	.byte	0x09
	.zero		1


	//   ....[48]....
        /*0408*/ 	.word	0x00000d00
        /*040c*/ 	.word	0x000000ff
        /*0410*/ 	.word	0x00000178
        /*0414*/ 	.short	0x0100
        /*0416*/ 	.byte	0x09
	.zero		1


	//   ....[49]....
        /*0418*/ 	.word	0x00000d10
        /*041c*/ 	.word	0x000000ff
        /*0420*/ 	.word	0x00000198
        /*0424*/ 	.short	0x0100
        /*0426*/ 	.byte	0x09
	.zero		1


	//   ....[50]....
        /*0428*/ 	.word	0x00000d20
        /*042c*/ 	.word	0x000000ff
        /*0430*/ 	.word	0x00000180
        /*0434*/ 	.short	0x0100
        /*0436*/ 	.byte	0x09
	.zero		1


	//   ....[51]....
        /*0438*/ 	.word	0x00000d30
        /*043c*/ 	.word	0x000000ff
        /*0440*/ 	.word	0x000001a0
        /*0444*/ 	.short	0x0100
        /*0446*/ 	.byte	0x09
	.zero		1


	//   ....[52]....
        /*0448*/ 	.word	0x00000d40
        /*044c*/ 	.word	0x000000ff
        /*0450*/ 	.word	0x00000188
        /*0454*/ 	.short	0x0100
        /*0456*/ 	.byte	0x09
	.zero		1


	//   ....[53]....
        /*0458*/ 	.word	0x00000d50
        /*045c*/ 	.word	0x000000ff
        /*0460*/ 	.word	0x000001a8
        /*0464*/ 	.short	0x0100
        /*0466*/ 	.byte	0x09
	.zero		1


	//   ....[54]....
        /*0468*/ 	.word	0x00000e40
        /*046c*/ 	.word	0x000000ff
        /*0470*/ 	.word	0x000001b0
        /*0474*/ 	.short	0x0100
        /*0476*/ 	.byte	0x08
	.zero		1


	//   ....[55]....
        /*0478*/ 	.word	0x00000e50
        /*047c*/ 	.word	0x000000ff
        /*0480*/ 	.word	0x000001c0
        /*0484*/ 	.short	0x0100
        /*0486*/ 	.byte	0x08
	.zero		1


	//   ....[56]....
        /*0488*/ 	.word	0x00000e60
        /*048c*/ 	.word	0x000000ff
        /*0490*/ 	.word	0x000001b8
        /*0494*/ 	.short	0x0100
        /*0496*/ 	.byte	0x08
	.zero		1


	//   ....[57]....
        /*0498*/ 	.word	0x00000e70
        /*049c*/ 	.word	0x000000ff
        /*04a0*/ 	.word	0x000001c8
        /*04a4*/ 	.short	0x0100
        /*04a6*/ 	.byte	0x08
	.zero		1


	//   ....[58]....
        /*04a8*/ 	.word	0x00000f60
        /*04ac*/ 	.word	0x000000ff
        /*04b0*/ 	.word	0x000001d0
        /*04b4*/ 	.short	0x0100
        /*04b6*/ 	.byte	0x07
	.zero		1


	//   ....[59]....
        /*04b8*/ 	.word	0x00001960
        /*04bc*/ 	.word	0x00000003
        /*04c0*/ 	.word	0x000001c0
        /*04c4*/ 	.short	0x010a
        /*04c6*/ 	.byte	0xff
	.zero		1


	//   ....[60]....
        /*04c8*/ 	.word	0x00001990
        /*04cc*/ 	.word	0x00000003
        /*04d0*/ 	.word	0x000001b0
        /*04d4*/ 	.short	0x0101
        /*04d6*/ 	.byte	0xff
	.zero		1


	//   ....[61]....
        /*04d8*/ 	.word	0x00001a90
        /*04dc*/ 	.word	0x000000ff
        /*04e0*/ 	.word	0x00000088
        /*04e4*/ 	.short	0x010a
        /*04e6*/ 	.byte	0x08
	.zero		1


	//   ....[62]....
        /*04e8*/ 	.word	0x00001b60
        /*04ec*/ 	.word	0x000000ff
        /*04f0*/ 	.word	0x00000088
        /*04f4*/ 	.short	0x010a
        /*04f6*/ 	.byte	0x21
	.zero		1


	//   ....[63]....
        /*04f8*/ 	.word	0x00001d10
        /*04fc*/ 	.word	0x000000ff
        /*0500*/ 	.word	0x00000088
        /*0504*/ 	.short	0x010a
        /*0506*/ 	.byte	0x08
	.zero		1


	//   ....[64]....
        /*0508*/ 	.word	0x00001e30
        /*050c*/ 	.word	0x000000ff
        /*0510*/ 	.word	0x00000148
        /*0514*/ 	.short	0x0101
        /*0516*/ 	.byte	0x06
	.zero		1


	//   ....[65]....
        /*0518*/ 	.word	0x00001e40
        /*051c*/ 	.word	0x000000ff
        /*0520*/ 	.word	0x00000088
        /*0524*/ 	.short	0x010a
        /*0526*/ 	.byte	0x08
	.zero		1


	//   ....[66]....
        /*0528*/ 	.word	0x00001ec0
        /*052c*/ 	.word	0x000000ff
        /*0530*/ 	.word	0x00000088
        /*0534*/ 	.short	0x010a
        /*0536*/ 	.byte	0x11
	.zero		1


	//   ....[67]....
        /*0538*/ 	.word	0x00002050
        /*053c*/ 	.word	0x000000ff
        /*0540*/ 	.word	0x00000088
        /*0544*/ 	.short	0x010a
        /*0546*/ 	.byte	0x08
	.zero		1


	//   ....[68]....
        /*0548*/ 	.word	0x000021a0
        /*054c*/ 	.word	0x00000002
        /*0550*/ 	.word	0x00000150
        /*0554*/ 	.short	0x010a
        /*0556*/ 	.byte	0xff
	.zero		1


	//   ....[69]....
        /*0558*/ 	.word	0x00002260
        /*055c*/ 	.word	0x00000002
        /*0560*/ 	.word	0x00000000
        /*0564*/ 	.short	0x0101
        /*0566*/ 	.byte	0xff
	.zero		1


	//   ....[70]....
        /*0568*/ 	.word	0x000027c0
        /*056c*/ 	.word	0x000000ff
        /*0570*/ 	.word	0x00000000
        /*0574*/ 	.short	0x010a
        /*0576*/ 	.byte	0x04
	.zero		1


	//   ....[71]....
        /*0578*/ 	.word	0x00002850
        /*057c*/ 	.word	0x000000ff
        /*0580*/ 	.word	0x00000000
        /*0584*/ 	.short	0x010a
        /*0586*/ 	.byte	0x04
	.zero		1


	//   ....[72]....
        /*0588*/ 	.word	0x000028e0
        /*058c*/ 	.word	0x000000ff
        /*0590*/ 	.word	0x00000000
        /*0594*/ 	.short	0x010a
        /*0596*/ 	.byte	0x04
	.zero		1


	//   ....[73]....
        /*0598*/ 	.word	0x00002970
        /*059c*/ 	.word	0x000000ff
        /*05a0*/ 	.word	0x00000000
        /*05a4*/ 	.short	0x010a
        /*05a6*/ 	.byte	0x04
	.zero		1


	//   ....[74]....
        /*05a8*/ 	.word	0x00002a00
        /*05ac*/ 	.word	0x000000ff
        /*05b0*/ 	.word	0x00000000
        /*05b4*/ 	.short	0x010a
        /*05b6*/ 	.byte	0x04
	.zero		1


	//   ....[75]....
        /*05b8*/ 	.word	0x00002a90
        /*05bc*/ 	.word	0x000000ff
        /*05c0*/ 	.word	0x00000000
        /*05c4*/ 	.short	0x010a
        /*05c6*/ 	.byte	0x04
	.zero		1


	//   ....[76]....
        /*05c8*/ 	.word	0x00002b20
        /*05cc*/ 	.word	0x000000ff
        /*05d0*/ 	.word	0x00000000
        /*05d4*/ 	.short	0x010a
        /*05d6*/ 	.byte	0x04
	.zero		1


	//   ....[77]....
        /*05d8*/ 	.word	0x00002bb0
        /*05dc*/ 	.word	0x000000ff
        /*05e0*/ 	.word	0x00000000
        /*05e4*/ 	.short	0x010a
        /*05e6*/ 	.byte	0x04
	.zero		1


	//   ....[78]....
        /*05e8*/ 	.word	0x00002c40
        /*05ec*/ 	.word	0x000000ff
        /*05f0*/ 	.word	0x00000000
        /*05f4*/ 	.short	0x010a
        /*05f6*/ 	.byte	0x04
	.zero		1


	//   ....[79]....
        /*05f8*/ 	.word	0x00002cd0
        /*05fc*/ 	.word	0x000000ff
        /*0600*/ 	.word	0x00000000
        /*0604*/ 	.short	0x010a
        /*0606*/ 	.byte	0x04
	.zero		1


	//   ....[80]....
        /*0608*/ 	.word	0x00002d60
        /*060c*/ 	.word	0x000000ff
        /*0610*/ 	.word	0x00000000
        /*0614*/ 	.short	0x010a
        /*0616*/ 	.byte	0x04
	.zero		1


	//   ....[81]....
        /*0618*/ 	.word	0x00002df0
        /*061c*/ 	.word	0x000000ff
        /*0620*/ 	.word	0x00000000
        /*0624*/ 	.short	0x010a
        /*0626*/ 	.byte	0x04
	.zero		1


	//   ....[82]....
        /*0628*/ 	.word	0x00002e80
        /*062c*/ 	.word	0x000000ff
        /*0630*/ 	.word	0x00000000
        /*0634*/ 	.short	0x010a
        /*0636*/ 	.byte	0x04
	.zero		1


	//   ....[83]....
        /*0638*/ 	.word	0x00002f10
        /*063c*/ 	.word	0x000000ff
        /*0640*/ 	.word	0x00000000
        /*0644*/ 	.short	0x010a
        /*0646*/ 	.byte	0x04
	.zero		1


	//   ....[84]....
        /*0648*/ 	.word	0x00002fa0
        /*064c*/ 	.word	0x000000ff
        /*0650*/ 	.word	0x00000000
        /*0654*/ 	.short	0x010a
        /*0656*/ 	.byte	0x04
	.zero		1


	//   ....[85]....
        /*0658*/ 	.word	0x00003030
        /*065c*/ 	.word	0x000000ff
        /*0660*/ 	.word	0x00000000
        /*0664*/ 	.short	0x010a
        /*0666*/ 	.byte	0x04
	.zero		1


	//   ....[86]....
        /*0668*/ 	.word	0x000030d0
        /*066c*/ 	.word	0x00000000
        /*0670*/ 	.word	0x00000000
        /*0674*/ 	.short	0x010a
        /*0676*/ 	.byte	0xff
	.zero		1


	//   ....[87]....
        /*0678*/ 	.word	0x00003200
        /*067c*/ 	.word	0x00000000
        /*0680*/ 	.word	0x000001b0
        /*0684*/ 	.short	0x010a
        /*0686*/ 	.byte	0xff
	.zero		1


	//   ....[88]....
        /*0688*/ 	.word	0x00003270
        /*068c*/ 	.word	0x00000004
        /*0690*/ 	.word	0x00000000
        /*0694*/ 	.short	0x0101
        /*0696*/ 	.byte	0xff
	.zero		1


	//   ....[89]....
        /*0698*/ 	.word	0x00003290
        /*069c*/ 	.word	0x000000ff
        /*06a0*/ 	.word	0x00000160
        /*06a4*/ 	.short	0x010a
        /*06a6*/ 	.byte	0x05
	.zero		1


	//   ....[90]....
        /*06a8*/ 	.word	0x000033b0
        /*06ac*/ 	.word	0x00000000
        /*06b0*/ 	.word	0x00000150
        /*06b4*/ 	.short	0x010a
        /*06b6*/ 	.byte	0xff
	.zero		1


	//   ....[91]....
        /*06b8*/ 	.word	0x000034b0
        /*06bc*/ 	.word	0x00000000
        /*06c0*/ 	.word	0x00000000
        /*06c4*/ 	.short	0x0101
        /*06c6*/ 	.byte	0xff
	.zero		1


	//   ....[92]....
        /*06c8*/ 	.word	0x00003540
        /*06cc*/ 	.word	0x000000ff
        /*06d0*/ 	.word	0x00000160
        /*06d4*/ 	.short	0x0106
        /*06d6*/ 	.byte	0x05
	.zero		1


	//   ....[93]....
        /*06d8*/ 	.word	0x00003560
        /*06dc*/ 	.word	0x000000ff
        /*06e0*/ 	.word	0x00000160
        /*06e4*/ 	.short	0x010a
        /*06e6*/ 	.byte	0x05
	.zero		1


	//   ....[94]....
        /*06e8*/ 	.word	0x000035f0
        /*06ec*/ 	.word	0x000000ff
        /*06f0*/ 	.word	0x00000160
        /*06f4*/ 	.short	0x0106
        /*06f6*/ 	.byte	0x04
	.zero		1


	//   ....[95]....
        /*06f8*/ 	.word	0x00003630
        /*06fc*/ 	.word	0x00000000
        /*0700*/ 	.word	0x00000160
        /*0704*/ 	.short	0x010a
        /*0706*/ 	.byte	0xff
	.zero		1


	//   ....[96]....
        /*0708*/ 	.word	0x00003870
        /*070c*/ 	.word	0x000000ff
        /*0710*/ 	.word	0x00000008
        /*0714*/ 	.short	0x010a
        /*0716*/ 	.byte	0x06
	.zero		1


	//   ....[97]....
        /*0718*/ 	.word	0x00003890
        /*071c*/ 	.word	0x000000ff
        /*0720*/ 	.word	0x00000008
        /*0724*/ 	.short	0x010a
        /*0726*/ 	.byte	0x06
	.zero		1


	//   ....[98]....
        /*0728*/ 	.word	0x00003a20
        /*072c*/ 	.word	0x000000ff
        /*0730*/ 	.word	0x00000008
        /*0734*/ 	.short	0x010a
        /*0736*/ 	.byte	0x06
	.zero		1


	//   ....[99]....
        /*0738*/ 	.word	0x00003a40
        /*073c*/ 	.word	0x000000ff
        /*0740*/ 	.word	0x00000008
        /*0744*/ 	.short	0x010a
        /*0746*/ 	.byte	0x06
	.zero		1


	//   ....[100]....
        /*0748*/ 	.word	0x00003b00
        /*074c*/ 	.word	0x000000ff
        /*0750*/ 	.word	0x00000000
        /*0754*/ 	.short	0x0101
        /*0756*/ 	.byte	0x07
	.zero		1


	//   ....[101]....
        /*0758*/ 	.word	0x00003e40
        /*075c*/ 	.word	0x00000000
        /*0760*/ 	.word	0x00000150
        /*0764*/ 	.short	0x010a
        /*0766*/ 	.byte	0xff
	.zero		1


	//   ....[102]....
        /*0768*/ 	.word	0x00003f00
        /*076c*/ 	.word	0x00000000
        /*0770*/ 	.word	0x00000000
        /*0774*/ 	.short	0x0101
        /*0776*/ 	.byte	0xff
	.zero		1


	//   ....[103]....
        /*0778*/ 	.word	0x00003fc0
        /*077c*/ 	.word	0x000000ff
        /*0780*/ 	.word	0x00000000
        /*0784*/ 	.short	0x010a
        /*0786*/ 	.byte	0x08
	.zero		1


	//   ....[104]....
        /*0788*/ 	.word	0x00003fd0
        /*078c*/ 	.word	0x000000ff
        /*0790*/ 	.word	0x00000190
        /*0794*/ 	.short	0x010a
        /*0796*/ 	.byte	0x09
	.zero		1


	//   ....[105]....
        /*0798*/ 	.word	0x00004080
        /*079c*/ 	.word	0x000000ff
        /*07a0*/ 	.word	0x00000000
        /*07a4*/ 	.short	0x010a
        /*07a6*/ 	.byte	0x08
	.zero		1


	//   ....[106]....
        /*07a8*/ 	.word	0x000041b0
        /*07ac*/ 	.word	0x000000ff
        /*07b0*/ 	.word	0x00000000
        /*07b4*/ 	.short	0x010a
        /*07b6*/ 	.byte	0x1e
	.zero		1


	//   ....[107]....
        /*07b8*/ 	.word	0x000044b0
        /*07bc*/ 	.word	0x000000ff
        /*07c0*/ 	.word	0x00000000
        /*07c4*/ 	.short	0x010a
        /*07c6*/ 	.byte	0x08
	.zero		1


	//   ....[108]....
        /*07c8*/ 	.word	0x00004540
        /*07cc*/ 	.word	0x000000ff
        /*07d0*/ 	.word	0x00000000
        /*07d4*/ 	.short	0x010a
        /*07d6*/ 	.byte	0x08
	.zero		1


	//   ....[109]....
        /*07d8*/ 	.word	0x000045d0
        /*07dc*/ 	.word	0x000000ff
        /*07e0*/ 	.word	0x00000000
        /*07e4*/ 	.short	0x010a
        /*07e6*/ 	.byte	0x08
	.zero		1


	//   ....[110]....
        /*07e8*/ 	.word	0x00004670
        /*07ec*/ 	.word	0x00000000
        /*07f0*/ 	.word	0x00000000
        /*07f4*/ 	.short	0x010a
        /*07f6*/ 	.byte	0xff
	.zero		1


	//   ....[111]....
        /*07f8*/ 	.word	0x000046b0
        /*07fc*/ 	.word	0x00000000
        /*0800*/ 	.word	0x00000000
        /*0804*/ 	.short	0x010a
        /*0806*/ 	.byte	0xff
	.zero		1


	//   ....[112]....
        /*0808*/ 	.word	0x00004720
        /*080c*/ 	.word	0x000000ff
        /*0810*/ 	.word	0x00000000
        /*0814*/ 	.short	0x0101
        /*0816*/ 	.byte	0x05
	.zero		1


	//   ....[113]....
        /*0818*/ 	.word	0x00004760
        /*081c*/ 	.word	0x000000ff
        /*0820*/ 	.word	0x000001d0
        /*0824*/ 	.short	0x010a
        /*0826*/ 	.byte	0x07
	.zero		1


	//   ....[114]....
        /*0828*/ 	.word	0x000047b0
        /*082c*/ 	.word	0x000000ff
        /*0830*/ 	.word	0x00000000
        /*0834*/ 	.short	0x0101
        /*0836*/ 	.byte	0x05
	.zero		1


	//   ....[115]....
        /*0838*/ 	.word	0x00004bc0
        /*083c*/ 	.word	0x00000000
        /*0840*/ 	.word	0x00000150
        /*0844*/ 	.short	0x010a
        /*0846*/ 	.byte	0xff
	.zero		1


	//   ....[116]....
        /*0848*/ 	.word	0x00004c80
        /*084c*/ 	.word	0x00000000
        /*0850*/ 	.word	0x00000000
        /*0854*/ 	.short	0x0101
        /*0856*/ 	.byte	0xff
	.zero		1


	//   ....[117]....
        /*0858*/ 	.word	0x00004fa0
        /*085c*/ 	.word	0x000000ff
        /*0860*/ 	.word	0x00000148
        /*0864*/ 	.short	0x010a
        /*0866*/ 	.byte	0x07
	.zero		1


	//   ....[118]....
        /*0868*/ 	.word	0x000051c0
        /*086c*/ 	.word	0x000000ff
        /*0870*/ 	.word	0x00000128
        /*0874*/ 	.short	0x010a
        /*0876*/ 	.byte	0x0f
	.zero		1


	//   ....[119]....
        /*0878*/ 	.word	0x00005470
        /*087c*/ 	.word	0x000000ff
        /*0880*/ 	.word	0x00000110
        /*0884*/ 	.short	0x010b
        /*0886*/ 	.byte	0x0f
	.zero		1


	//   ....[120]....
        /*0888*/ 	.word	0x000054f0
        /*088c*/ 	.word	0x000000ff
        /*0890*/ 	.word	0x00000000
        /*0894*/ 	.short	0x0101
        /*0896*/ 	.byte	0x10
	.zero		1


	//   ....[121]....
        /*0898*/ 	.word	0x00005530
        /*089c*/ 	.word	0x000000ff
        /*08a0*/ 	.word	0x00000128
        /*08a4*/ 	.short	0x010a
        /*08a6*/ 	.byte	0x0d
	.zero		1


	//   ....[122]....
        /*08a8*/ 	.word	0x00005770
        /*08ac*/ 	.word	0x000000ff
        /*08b0*/ 	.word	0x00000110
        /*08b4*/ 	.short	0x010b
        /*08b6*/ 	.byte	0x0d
	.zero		1


	//   ....[123]....
        /*08b8*/ 	.word	0x000057e0
        /*08bc*/ 	.word	0x000000ff
        /*08c0*/ 	.word	0x00000000
        /*08c4*/ 	.short	0x0101
        /*08c6*/ 	.byte	0x0f
	.zero		1


	//   ....[124]....
        /*08c8*/ 	.word	0x00005830
        /*08cc*/ 	.word	0x000000ff
        /*08d0*/ 	.word	0x00000000
        /*08d4*/ 	.short	0x010a
        /*08d6*/ 	.byte	0x04
	.zero		1


	//   ....[125]....
        /*08d8*/ 	.word	0x000058c0
        /*08dc*/ 	.word	0x000000ff
        /*08e0*/ 	.word	0x00000000
        /*08e4*/ 	.short	0x010a
        /*08e6*/ 	.byte	0x04
	.zero		1


	//   ....[126]....
        /*08e8*/ 	.word	0x00005960
        /*08ec*/ 	.word	0x00000000
        /*08f0*/ 	.word	0x00000000
        /*08f4*/ 	.short	0x010a
        /*08f6*/ 	.byte	0xff
	.zero		1


	//   ....[127]....
        /*08f8*/ 	.word	0x00005cb0
        /*08fc*/ 	.word	0x00000000
        /*0900*/ 	.word	0x00000150
        /*0904*/ 	.short	0x010a
        /*0906*/ 	.byte	0xff
	.zero		1


	//   ....[128]....
        /*0908*/ 	.word	0x00005dc0
        /*090c*/ 	.word	0x00000000
        /*0910*/ 	.word	0x00000000
        /*0914*/ 	.short	0x0101
        /*0916*/ 	.byte	0xff
	.zero		1


	//   ....[129]....
        /*0918*/ 	.word	0x00006740
        /*091c*/ 	.word	0x00000000
        /*0920*/ 	.word	0x00000110
        /*0924*/ 	.short	0x010a
        /*0926*/ 	.byte	0xff
	.zero		1


	//   ....[130]....
        /*0928*/ 	.word	0x00006840
        /*092c*/ 	.word	0x00000053
        /*0930*/ 	.word	0x00000170
        /*0934*/ 	.short	0x010a
        /*0936*/ 	.byte	0xff
	.zero		1


	//   ....[131]....
        /*0938*/ 	.word	0x000069b0
        /*093c*/ 	.word	0x00000000
        /*0940*/ 	.word	0x00000110
        /*0944*/ 	.short	0x010a
        /*0946*/ 	.byte	0xff
	.zero		1


	//   ....[132]....
        /*0948*/ 	.word	0x00006ac0
        /*094c*/ 	.word	0x00000053
        /*0950*/ 	.word	0x00000170
        /*0954*/ 	.short	0x010a
        /*0956*/ 	.byte	0xff
	.zero		1


	//   ....[133]....
        /*0958*/ 	.word	0x000072d0
        /*095c*/ 	.word	0x00000000
        /*0960*/ 	.word	0x00000000
        /*0964*/ 	.short	0x0101
        /*0966*/ 	.byte	0xff
	.zero		1


	//   ....[134]....
        /*0968*/ 	.word	0x000072e0
        /*096c*/ 	.word	0x00000002
        /*0970*/ 	.word	0x00000110
        /*0974*/ 	.short	0x010a
        /*0976*/ 	.byte	0xff
	.zero		1


	//   ....[135]....
        /*0978*/ 	.word	0x000073a0
        /*097c*/ 	.word	0x00000002
        /*0980*/ 	.word	0x00000110
        /*0984*/ 	.short	0x010a
        /*0986*/ 	.byte	0xff
	.zero		1


	//   ....[136]....
        /*0988*/ 	.word	0x00007720
        /*098c*/ 	.word	0x00000053
        /*0990*/ 	.word	0x00000000
        /*0994*/ 	.short	0x0101
        /*0996*/ 	.byte	0xff
	.zero		1


	//   ....[137]....
        /*0998*/ 	.word	0x00007cc0
        /*099c*/ 	.word	0x00000002
        /*09a0*/ 	.word	0x00000000
        /*09a4*/ 	.short	0x0101
        /*09a6*/ 	.byte	0xff
	.zero		1


	//   ....[138]....
        /*09a8*/ 	.word	0x00007f30
        /*09ac*/ 	.word	0x000000ff
        /*09b0*/ 	.word	0x00000000
        /*09b4*/ 	.short	0x0101
        /*09b6*/ 	.byte	0x04
	.zero		1


	//   ....[139]....
        /*09b8*/ 	.word	0x00007f50
        /*09bc*/ 	.word	0x00000003
        /*09c0*/ 	.word	0x000001c0
        /*09c4*/ 	.short	0x010a
        /*09c6*/ 	.byte	0xff
	.zero		1


	//   ....[140]....
        /*09c8*/ 	.word	0x00007fb0
        /*09cc*/ 	.word	0x00000002
        /*09d0*/ 	.word	0x00000088
        /*09d4*/ 	.short	0x010a
        /*09d6*/ 	.byte	0xff
	.zero		1


	//   ....[141]....
        /*09d8*/ 	.word	0x00008010
        /*09dc*/ 	.word	0x00000002
        /*09e0*/ 	.word	0x00000088
        /*09e4*/ 	.short	0x010a
        /*09e6*/ 	.byte	0xff
	.zero		1


	//   ....[142]....
        /*09e8*/ 	.word	0x00008060
        /*09ec*/ 	.word	0x00000002
        /*09f0*/ 	.word	0x00000150
        /*09f4*/ 	.short	0x010a
        /*09f6*/ 	.byte	0xff
	.zero		1


	//   ....[143]....
        /*09f8*/ 	.word	0x000080c0
        /*09fc*/ 	.word	0x00000000
        /*0a00*/ 	.word	0x00000000
        /*0a04*/ 	.short	0x010a
        /*0a06*/ 	.byte	0xff
	.zero		1


	//   ....[144]....
        /*0a08*/ 	.word	0x00008120
        /*0a0c*/ 	.word	0x00000000
        /*0a10*/ 	.word	0x00000000
        /*0a14*/ 	.short	0x010a
        /*0a16*/ 	.byte	0xff
	.zero		1


	//   ....[145]....
        /*0a18*/ 	.word	0x00008180
        /*0a1c*/ 	.word	0x00000000
        /*0a20*/ 	.word	0x00000000
        /*0a24*/ 	.short	0x010a
        /*0a26*/ 	.byte	0xff
	.zero		1


	//   ....[146]....
        /*0a28*/ 	.word	0x000081e0
        /*0a2c*/ 	.word	0x00000000
        /*0a30*/ 	.word	0x00000000
        /*0a34*/ 	.short	0x010a
        /*0a36*/ 	.byte	0xff
	.zero		1


	//   ....[147]....
        /*0a38*/ 	.word	0x00008240
        /*0a3c*/ 	.word	0x00000000
        /*0a40*/ 	.word	0x00000000
        /*0a44*/ 	.short	0x010a
        /*0a46*/ 	.byte	0xff
	.zero		1


	//   ....[148]....
        /*0a48*/ 	.word	0x000082a0
        /*0a4c*/ 	.word	0x00000000
        /*0a50*/ 	.word	0x00000000
        /*0a54*/ 	.short	0x010a
        /*0a56*/ 	.byte	0xff
	.zero		1


	//   ....[149]....
        /*0a58*/ 	.word	0x00008300
        /*0a5c*/ 	.word	0x00000000
        /*0a60*/ 	.word	0x00000000
        /*0a64*/ 	.short	0x010a
        /*0a66*/ 	.byte	0xff
	.zero		1


	//   ....[150]....
        /*0a68*/ 	.word	0x00008360
        /*0a6c*/ 	.word	0x00000000
        /*0a70*/ 	.word	0x00000000
        /*0a74*/ 	.short	0x010a
        /*0a76*/ 	.byte	0xff
	.zero		1


	//   ....[151]....
        /*0a78*/ 	.word	0x000083c0
        /*0a7c*/ 	.word	0x00000000
        /*0a80*/ 	.word	0x00000000
        /*0a84*/ 	.short	0x010a
        /*0a86*/ 	.byte	0xff
	.zero		1


	//   ....[152]....
        /*0a88*/ 	.word	0x00008420
        /*0a8c*/ 	.word	0x00000000
        /*0a90*/ 	.word	0x00000000
        /*0a94*/ 	.short	0x010a
        /*0a96*/ 	.byte	0xff
	.zero		1


	//   ....[153]....
        /*0a98*/ 	.word	0x00008480
        /*0a9c*/ 	.word	0x00000000
        /*0aa0*/ 	.word	0x00000000
        /*0aa4*/ 	.short	0x010a
        /*0aa6*/ 	.byte	0xff
	.zero		1


	//   ....[154]....
        /*0aa8*/ 	.word	0x000084e0
        /*0aac*/ 	.word	0x00000000
        /*0ab0*/ 	.word	0x00000000
        /*0ab4*/ 	.short	0x010a
        /*0ab6*/ 	.byte	0xff
	.zero		1


	//   ....[155]....
        /*0ab8*/ 	.word	0x00008540
        /*0abc*/ 	.word	0x00000000
        /*0ac0*/ 	.word	0x00000000
        /*0ac4*/ 	.short	0x010a
        /*0ac6*/ 	.byte	0xff
	.zero		1


	//   ....[156]....
        /*0ac8*/ 	.word	0x000085a0
        /*0acc*/ 	.word	0x00000000
        /*0ad0*/ 	.word	0x00000000
        /*0ad4*/ 	.short	0x010a
        /*0ad6*/ 	.byte	0xff
	.zero		1


	//   ....[157]....
        /*0ad8*/ 	.word	0x00008600
        /*0adc*/ 	.word	0x00000000
        /*0ae0*/ 	.word	0x00000000
        /*0ae4*/ 	.short	0x010a
        /*0ae6*/ 	.byte	0xff
	.zero		1


	//   ....[158]....
        /*0ae8*/ 	.word	0x00008660
        /*0aec*/ 	.word	0x00000000
        /*0af0*/ 	.word	0x00000000
        /*0af4*/ 	.short	0x010a
        /*0af6*/ 	.byte	0xff
	.zero		1


	//   ....[159]....
        /*0af8*/ 	.word	0x000086b0
        /*0afc*/ 	.word	0x00000000
        /*0b00*/ 	.word	0x000001b0
        /*0b04*/ 	.short	0x010a
        /*0b06*/ 	.byte	0xff
	.zero		1


	//   ....[160]....
        /*0b08*/ 	.word	0x00008710
        /*0b0c*/ 	.word	0x00000000
        /*0b10*/ 	.word	0x00000160
        /*0b14*/ 	.short	0x010a
        /*0b16*/ 	.byte	0xff
	.zero		1


	//   ....[161]....
        /*0b18*/ 	.word	0x00008760
        /*0b1c*/ 	.word	0x00000000
        /*0b20*/ 	.word	0x00000150
        /*0b24*/ 	.short	0x010a
        /*0b26*/ 	.byte	0xff
	.zero		1


	//   ....[162]....
        /*0b28*/ 	.word	0x000087c0
        /*0b2c*/ 	.word	0x00000000
        /*0b30*/ 	.word	0x00000160
        /*0b34*/ 	.short	0x010a
        /*0b36*/ 	.byte	0xff
	.zero		1


	//   ....[163]....
        /*0b38*/ 	.word	0x00008820
        /*0b3c*/ 	.word	0x00000004
        /*0b40*/ 	.word	0x00000008
        /*0b44*/ 	.short	0x010a
        /*0b46*/ 	.byte	0xff
	.zero		1


	//   ....[164]....
        /*0b48*/ 	.word	0x00008900
        /*0b4c*/ 	.word	0x00000002
        /*0b50*/ 	.word	0x00000008
        /*0b54*/ 	.short	0x010a
        /*0b56*/ 	.byte	0xff
	.zero		1


	//   ....[165]....
        /*0b58*/ 	.word	0x00008950
        /*0b5c*/ 	.word	0x00000000
        /*0b60*/ 	.word	0x00000150
        /*0b64*/ 	.short	0x010a
        /*0b66*/ 	.byte	0xff
	.zero		1


	//   ....[166]....
        /*0b68*/ 	.word	0x000089b0
        /*0b6c*/ 	.word	0x00000000
        /*0b70*/ 	.word	0x00000190
        /*0b74*/ 	.short	0x010a
        /*0b76*/ 	.byte	0xff
	.zero		1


	//   ....[167]....
        /*0b78*/ 	.word	0x00008a10
        /*0b7c*/ 	.word	0x00000000
        /*0b80*/ 	.word	0x00000000
        /*0b84*/ 	.short	0x010a
        /*0b86*/ 	.byte	0xff
	.zero		1


	//   ....[168]....
        /*0b88*/ 	.word	0x00008a70
        /*0b8c*/ 	.word	0x00000000
        /*0b90*/ 	.word	0x00000000
        /*0b94*/ 	.short	0x010a
        /*0b96*/ 	.byte	0xff
	.zero		1


	//   ....[169]....
        /*0b98*/ 	.word	0x00008ad0
        /*0b9c*/ 	.word	0x00000000
        /*0ba0*/ 	.word	0x00000000
        /*0ba4*/ 	.short	0x010a
        /*0ba6*/ 	.byte	0xff
	.zero		1


	//   ....[170]....
        /*0ba8*/ 	.word	0x00008b30
        /*0bac*/ 	.word	0x00000000
        /*0bb0*/ 	.word	0x00000000
        /*0bb4*/ 	.short	0x010a
        /*0bb6*/ 	.byte	0xff
	.zero		1


	//   ....[171]....
        /*0bb8*/ 	.word	0x00008b90
        /*0bbc*/ 	.word	0x00000000
        /*0bc0*/ 	.word	0x000001d0
        /*0bc4*/ 	.short	0x010a
        /*0bc6*/ 	.byte	0xff
	.zero		1


	//   ....[172]....
        /*0bc8*/ 	.word	0x00008be0
        /*0bcc*/ 	.word	0x00000000
        /*0bd0*/ 	.word	0x00000150
        /*0bd4*/ 	.short	0x010a
        /*0bd6*/ 	.byte	0xff
	.zero		1


	//   ....[173]....
        /*0bd8*/ 	.word	0x00008c40
        /*0bdc*/ 	.word	0x00000000
        /*0be0*/ 	.word	0x00000148
        /*0be4*/ 	.short	0x010a
        /*0be6*/ 	.byte	0xff
	.zero		1


	//   ....[174]....
        /*0be8*/ 	.word	0x00008ca0
        /*0bec*/ 	.word	0x00000000
        /*0bf0*/ 	.word	0x00000128
        /*0bf4*/ 	.short	0x010a
        /*0bf6*/ 	.byte	0xff
	.zero		1


	//   ....[175]....
        /*0bf8*/ 	.word	0x00008d00
        /*0bfc*/ 	.word	0x00000003
        /*0c00*/ 	.word	0x00000128
        /*0c04*/ 	.short	0x010a
        /*0c06*/ 	.byte	0xff
	.zero		1


	//   ....[176]....
        /*0c08*/ 	.word	0x00008d60
        /*0c0c*/ 	.word	0x00000000
        /*0c10*/ 	.word	0x00000000
        /*0c14*/ 	.short	0x010a
        /*0c16*/ 	.byte	0xff
	.zero		1


	//   ....[177]....
        /*0c18*/ 	.word	0x00008dc0
        /*0c1c*/ 	.word	0x00000000
        /*0c20*/ 	.word	0x00000000
        /*0c24*/ 	.short	0x010a
        /*0c26*/ 	.byte	0xff
	.zero		1


	//   ....[178]....
        /*0c28*/ 	.word	0x00008e10
        /*0c2c*/ 	.word	0x00000000
        /*0c30*/ 	.word	0x00000150
        /*0c34*/ 	.short	0x010a
        /*0c36*/ 	.byte	0xff
	.zero		1


	//   ....[179]....
        /*0c38*/ 	.word	0x00008e60
        /*0c3c*/ 	.word	0x00000000
        /*0c40*/ 	.word	0x00000110
        /*0c44*/ 	.short	0x010a
        /*0c46*/ 	.byte	0xff
	.zero		1


	//   ....[180]....
        /*0c48*/ 	.word	0x00008eb0
        /*0c4c*/ 	.word	0x00000053
        /*0c50*/ 	.word	0x00000170
        /*0c54*/ 	.short	0x010a
        /*0c56*/ 	.byte	0xff
	.zero		1


	//   ....[181]....
        /*0c58*/ 	.word	0x00008f00
        /*0c5c*/ 	.word	0x00000002
        /*0c60*/ 	.word	0x00000110
        /*0c64*/ 	.short	0x010a
        /*0c66*/ 	.byte	0xff
	.zero		1


	//----- nvinfo : EIATTR_NUM_MBARRIERS
	.align		4
.L_47:
        /*0c68*/ 	.byte	0x03, 0x38
        /*0c6a*/ 	.short	0x003b


	//----- nvinfo : EIATTR_EXIT_INSTR_OFFSETS
	.align		4
        /*0c6c*/ 	.byte	0x04, 0x1c
        /*0c6e*/ 	.short	(.L_49 - .L_48)


	//   ....[0]....
.L_48:
        /*0c70*/ 	.word	0x00003100


	//   ....[1]....
        /*0c74*/ 	.word	0x00003600


	//   ....[2]....
        /*0c78*/ 	.word	0x00003660


	//   ....[3]....
        /*0c7c*/ 	.word	0x000049e0


	//   ....[4]....
        /*0c80*/ 	.word	0x00005990


	//   ....[5]....
        /*0c84*/ 	.word	0x000059d0


	//   ....[6]....
        /*0c88*/ 	.word	0x00007e20


	//   ....[7]....
        /*0c8c*/ 	.word	0x00007ea0


	//   ....[8]....
        /*0c90*/ 	.word	0x00007ed0


	//   ....[9]....
        /*0c94*/ 	.word	0x00007f40


	//----- nvinfo : EIATTR_MAX_THREADS
	.align		4
.L_49:
        /*0c98*/ 	.byte	0x04, 0x05
        /*0c9a*/ 	.short	(.L_51 - .L_50)
.L_50:
        /*0c9c*/ 	.word	0x00000100
        /*0ca0*/ 	.word	0x00000001
        /*0ca4*/ 	.word	0x00000001


	//----- nvinfo : EIATTR_CRS_STACK_SIZE
	.align		4
.L_51:
        /*0ca8*/ 	.byte	0x04, 0x1e
        /*0caa*/ 	.short	(.L_53 - .L_52)
.L_52:
        /*0cac*/ 	.word	0x00000000


	//----- nvinfo : EIATTR_CBANK_PARAM_SIZE
	.align		4
.L_53:
        /*0cb0*/ 	.byte	0x03, 0x19
        /*0cb2*/ 	.short	0x0800


	//----- nvinfo : EIATTR_PARAM_CBANK
	.align		4
        /*0cb4*/ 	.byte	0x04, 0x0a
        /*0cb6*/ 	.short	(.L_55 - .L_54)
	.align		4
.L_54:
        /*0cb8*/ 	.word	index@(.nv.constant0._ZN7cutlass13device_kernelINS_4gemm6kernel13GemmUniversalIN4cute5tupleIJiiiiEEENS1_10collective13CollectiveMmaINS1_35MainloopSm100TmaUmmaWarpSpecializedILi17ELi2ELi4ENS5_IJNS4_1CILi2EEENSA_ILi1EEESC_EEEEENS5_IJNSA_ILi128EEENSA_ILi64EEESG_EEENS_10bfloat16_tENS5_IJlSC_lEEESI_SJ_NS4_8TiledMMAINS4_8MMA_AtomIJNS4_26SM100_MMA_F16BF16_2x1SM_SSISI_SI_fLi128ELi64ELNS4_4UMMA5MajorE0ELSO_0ELNSN_7ScaleInE0ELSP_0EEEEEENS4_6LayoutINS5_IJSC_SC_SC_EEENS5_IJNSA_ILi0EEESU_SU_EEEEENS5_IJNS4_10UnderscoreESX_SX_EEEEENS4_18SM100_TMA_2SM_LOADENS4_14ComposedLayoutINS4_7SwizzleILi3ELi4ELi3EEENS4_18smem_ptr_flag_bitsILi16EEENSS_INS5_IJNSA_ILi8EEESG_EEENS5_IJSG_SC_EEEEEEEvNS4_8identityES10_S1A_vS1B_EENS_8epilogue10collective18CollectiveEpilogueINS1D_23Sm100TmaWarpSpecializedILi3ELi2ELi16ELb1ELb0EEEJNS5_IJSG_SG_SG_EEENS5_IJNSS_ISG_SC_EENSS_INS5_IJNSA_ILi16EEESB_EEENS5_IJSC_NSA_ILi32EEEEEEEEEEESI_SJ_SI_SJ_NS1D_6fusion15FusionCallbacksIS1H_NS1Q_13LinCombEltActINS1D_6thread4ReLuESI_fSI_fLNS_15FloatRoundStyleE2EEES1I_S1P_JEEENS4_5SM1004TMEM4LOAD26SM100_TMEM_LOAD_32dp32b16xENS4_13SM90_TMA_LOADENS11_INS12_ILi1ELi4ELi3EEES15_NSS_INS5_IJS16_S1K_EEENS5_IJS1K_SC_EEEEEEENS4_39AutoVectorizingCopyWithAssumedAlignmentILi128EEENS4_14SM90_TMA_STOREES27_S29_S29_EEEvvEEEEvNT_6ParamsE)
        /*0cbc*/ 	.short	0x0380
        /*0cbe*/ 	.short	0x0800


	//----- nvinfo : EIATTR_SW_WAR
	.align		4
.L_55:
        /*0cc0*/ 	.byte	0x04, 0x36
        /*0cc2*/ 	.short	(.L_57 - .L_56)
.L_56:
        /*0cc4*/ 	.word	0x00000008
.L_57:


//--------------------- .nv.callgraph             --------------------------
	.section	.nv.callgraph,"",@"SHT_CUDA_CALLGRAPH"
	.align	4
	.sectionentsize	8
	.align		4
        /*0000*/ 	.word	0x00000000
	.align		4
        /*0004*/ 	.word	0xffffffff
	.align		4
        /*0008*/ 	.word	index@(_ZN7cutlass13device_kernelINS_4gemm6kernel13GemmUniversalIN4cute5tupleIJiiiiEEENS1_10collective13CollectiveMmaINS1_35MainloopSm100TmaUmmaWarpSpecializedILi17ELi2ELi4ENS5_IJNS4_1CILi2EEENSA_ILi1EEESC_EEEEENS5_IJNSA_ILi128EEENSA_ILi64EEESG_EEENS_10bfloat16_tENS5_IJlSC_lEEESI_SJ_NS4_8TiledMMAINS4_8MMA_AtomIJNS4_26SM100_MMA_F16BF16_2x1SM_SSISI_SI_fLi128ELi64ELNS4_4UMMA5MajorE0ELSO_0ELNSN_7ScaleInE0ELSP_0EEEEEENS4_6LayoutINS5_IJSC_SC_SC_EEENS5_IJNSA_ILi0EEESU_SU_EEEEENS5_IJNS4_10UnderscoreESX_SX_EEEEENS4_18SM100_TMA_2SM_LOADENS4_14ComposedLayoutINS4_7SwizzleILi3ELi4ELi3EEENS4_18smem_ptr_flag_bitsILi16EEENSS_INS5_IJNSA_ILi8EEESG_EEENS5_IJSG_SC_EEEEEEEvNS4_8identityES10_S1A_vS1B_EENS_8epilogue10collective18CollectiveEpilogueINS1D_23Sm100TmaWarpSpecializedILi3ELi2ELi16ELb1ELb0EEEJNS5_IJSG_SG_SG_EEENS5_IJNSS_ISG_SC_EENSS_INS5_IJNSA_ILi16EEESB_EEENS5_IJSC_NSA_ILi32EEEEEEEEEEESI_SJ_SI_SJ_NS1D_6fusion15FusionCallbacksIS1H_NS1Q_13LinCombEltActINS1D_6thread4ReLuESI_fSI_fLNS_15FloatRoundStyleE2EEES1I_S1P_JEEENS4_5SM1004TMEM4LOAD26SM100_TMEM_LOAD_32dp32b16xENS4_13SM90_TMA_LOADENS11_INS12_ILi1ELi4ELi3EEES15_NSS_INS5_IJS16_S1K_EEENS5_IJS1K_SC_EEEEEEENS4_39AutoVectorizingCopyWithAssumedAlignmentILi128EEENS4_14SM90_TMA_STOREES27_S29_S29_EEEvvEEEEvNT_6ParamsE)
	.align		4
        /*000c*/ 	.word	index@(__assertfail)
	.align		4
        /*0010*/ 	.word	0x00000000
	.align		4
        /*0014*/ 	.word	0xfffffffe
	.align		4
        /*0018*/ 	.word	0x00000000
	.align		4
        /*001c*/ 	.word	0xfffffffd
	.align		4
        /*0020*/ 	.word	0x00000000
	.align		4
        /*0024*/ 	.word	0xfffffffc


//--------------------- .nv.constant4             --------------------------
	.section	.nv.constant4,"a",@progbits
	.align	8
	.align		8
.nv.constant4:
        /*0000*/ 	.dword	__assertfail
	.align		8
        /*0008*/ 	.dword	__unnamed_1
	.align		8
        /*0010*/ 	.dword	__unnamed_2
	.align		8
        /*0018*/ 	.dword	_ZN39_INTERNAL_12c743f2_4_k_cu_b9abd246_35404cuda3std3__45__cpo5beginE
	.align		8
        /*0020*/ 	.dword	_ZN39_INTERNAL_12c743f2_4_k_cu_b9abd246_35404cuda3std3__45__cpo3endE
	.align		8
        /*0028*/ 	.dword	_ZN39_INTERNAL_12c743f2_4_k_cu_b9abd246_35404cuda3std3__45__cpo6cbeginE
	.align		8
        /*0030*/ 	.dword	_ZN39_INTERNAL_12c743f2_4_k_cu_b9abd246_35404cuda3std3__45__cpo4cendE
	.align		8
        /*0038*/ 	.dword	_ZN39_INTERNAL_12c743f2_4_k_cu_b9abd246_35404cuda3std3__441_GLOBAL__N__12c743f2_4_k_cu_b9abd246_35406ignoreE
	.align		8
        /*0040*/ 	.dword	_ZN39_INTERNAL_12c743f2_4_k_cu_b9abd246_35404cuda3std3__419piecewise_constructE
	.align		8
        /*0048*/ 	.dword	_ZN39_INTERNAL_12c743f2_4_k_cu_b9abd246_35404cuda3std3__48in_placeE
	.align		8
        /*0050*/ 	.dword	_ZN39_INTERNAL_12c743f2_4_k_cu_b9abd246_35404cuda3std6ranges3__45__cpo4swapE
	.align		8
        /*0058*/ 	.dword	_ZN39_INTERNAL_12c743f2_4_k_cu_b9abd246_35404cuda3std6ranges3__45__cpo9iter_moveE
	.align		8
        /*0060*/ 	.dword	_ZN39_INTERNAL_12c743f2_4_k_cu_b9abd246_35404cute7productE
	.align		8
        /*0068*/ 	.dword	_ZN39_INTERNAL_12c743f2_4_k_cu_b9abd246_35404cute1_E
	.align		8
        /*0070*/ 	.dword	$str$25
	.align		8
        /*0078*/ 	.dword	$str$26
	.align		8
        /*0080*/ 	.dword	$str$27
	.align		8
        /*0088*/ 	.dword	$str$28


//--------------------- .text._ZN7cutlass13device_kernelINS_4gemm6kernel13GemmUniversalIN4cute5tupleIJiiiiEEENS1_10collective13CollectiveMmaINS1_35MainloopSm100TmaUmmaWarpSpecializedILi17ELi2ELi4ENS5_IJNS4_1CILi2EEENSA_ILi1EEESC_EEEEENS5_IJNSA_ILi128EEENSA_ILi64EEESG_EEENS_10bfloat16_tENS5_IJlSC_lEEESI_SJ_NS4_8TiledMMAINS4_8MMA_AtomIJNS4_26SM100_MMA_F16BF16_2x1SM_SSISI_SI_fLi128ELi64ELNS4_4UMMA5MajorE0ELSO_0ELNSN_7ScaleInE0ELSP_0EEEEEENS4_6LayoutINS5_IJSC_SC_SC_EEENS5_IJNSA_ILi0EEESU_SU_EEEEENS5_IJNS4_10UnderscoreESX_SX_EEEEENS4_18SM100_TMA_2SM_LOADENS4_14ComposedLayoutINS4_7SwizzleILi3ELi4ELi3EEENS4_18smem_ptr_flag_bitsILi16EEENSS_INS5_IJNSA_ILi8EEESG_EEENS5_IJSG_SC_EEEEEEEvNS4_8identityES10_S1A_vS1B_EENS_8epilogue10collective18CollectiveEpilogueINS1D_23Sm100TmaWarpSpecializedILi3ELi2ELi16ELb1ELb0EEEJNS5_IJSG_SG_SG_EEENS5_IJNSS_ISG_SC_EENSS_INS5_IJNSA_ILi16EEESB_EEENS5_IJSC_NSA_ILi32EEEEEEEEEEESI_SJ_SI_SJ_NS1D_6fusion15FusionCallbacksIS1H_NS1Q_13LinCombEltActINS1D_6thread4ReLuESI_fSI_fLNS_15FloatRoundStyleE2EEES1I_S1P_JEEENS4_5SM1004TMEM4LOAD26SM100_TMEM_LOAD_32dp32b16xENS4_13SM90_TMA_LOADENS11_INS12_ILi1ELi4ELi3EEES15_NSS_INS5_IJS16_S1K_EEENS5_IJS1K_SC_EEEEEEENS4_39AutoVectorizingCopyWithAssumedAlignmentILi128EEENS4_14SM90_TMA_STOREES27_S29_S29_EEEvvEEEEvNT_6ParamsE --------------------------
	.section	.text._ZN7cutlass13device_kernelINS_4gemm6kernel13GemmUniversalIN4cute5tupleIJiiiiEEENS1_10collective13CollectiveMmaINS1_35MainloopSm100TmaUmmaWarpSpecializedILi17ELi2ELi4ENS5_IJNS4_1CILi2EEENSA_ILi1EEESC_EEEEENS5_IJNSA_ILi128EEENSA_ILi64EEESG_EEENS_10bfloat16_tENS5_IJlSC_lEEESI_SJ_NS4_8TiledMMAINS4_8MMA_AtomIJNS4_26SM100_MMA_F16BF16_2x1SM_SSISI_SI_fLi128ELi64ELNS4_4UMMA5MajorE0ELSO_0ELNSN_7ScaleInE0ELSP_0EEEEEENS4_6LayoutINS5_IJSC_SC_SC_EEENS5_IJNSA_ILi0EEESU_SU_EEEEENS5_IJNS4_10UnderscoreESX_SX_EEEEENS4_18SM100_TMA_2SM_LOADENS4_14ComposedLayoutINS4_7SwizzleILi3ELi4ELi3EEENS4_18smem_ptr_flag_bitsILi16EEENSS_INS5_IJNSA_ILi8EEESG_EEENS5_IJSG_SC_EEEEEEEvNS4_8identityES10_S1A_vS1B_EENS_8epilogue10collective18CollectiveEpilogueINS1D_23Sm100TmaWarpSpecializedILi3ELi2ELi16ELb1ELb0EEEJNS5_IJSG_SG_SG_EEENS5_IJNSS_ISG_SC_EENSS_INS5_IJNSA_ILi16EEESB_EEENS5_IJSC_NSA_ILi32EEEEEEEEEEESI_SJ_SI_SJ_NS1D_6fusion15FusionCallbacksIS1H_NS1Q_13LinCombEltActINS1D_6thread4ReLuESI_fSI_fLNS_15FloatRoundStyleE2EEES1I_S1P_JEEENS4_5SM1004TMEM4LOAD26SM100_TMEM_LOAD_32dp32b16xENS4_13SM90_TMA_LOADENS11_INS12_ILi1ELi4ELi3EEES15_NSS_INS5_IJS16_S1K_EEENS5_IJS1K_SC_EEEEEEENS4_39AutoVectorizingCopyWithAssumedAlignmentILi128EEENS4_14SM90_TMA_STOREES27_S29_S29_EEEvvEEEEvNT_6ParamsE,"ax",@progbits
	.align	128
.text._ZN7cutlass13device_kernelINS_4gemm6kernel13GemmUniversalIN4cute5tupleIJiiiiEEENS1_10collective13CollectiveMmaINS1_35MainloopSm100TmaUmmaWarpSpecializedILi17ELi2ELi4ENS5_IJNS4_1CILi2EEENSA_ILi1EEESC_EEEEENS5_IJNSA_ILi128EEENSA_ILi64EEESG_EEENS_10bfloat16_tENS5_IJlSC_lEEESI_SJ_NS4_8TiledMMAINS4_8MMA_AtomIJNS4_26SM100_MMA_F16BF16_2x1SM_SSISI_SI_fLi128ELi64ELNS4_4UMMA5MajorE0ELSO_0ELNSN_7ScaleInE0ELSP_0EEEEEENS4_6LayoutINS5_IJSC_SC_SC_EEENS5_IJNSA_ILi0EEESU_SU_EEEEENS5_IJNS4_10UnderscoreESX_SX_EEEEENS4_18SM100_TMA_2SM_LOADENS4_14ComposedLayoutINS4_7SwizzleILi3ELi4ELi3EEENS4_18smem_ptr_flag_bitsILi16EEENSS_INS5_IJNSA_ILi8EEESG_EEENS5_IJSG_SC_EEEEEEEvNS4_8identityES10_S1A_vS1B_EENS_8epilogue10collective18CollectiveEpilogueINS1D_23Sm100TmaWarpSpecializedILi3ELi2ELi16ELb1ELb0EEEJNS5_IJSG_SG_SG_EEENS5_IJNSS_ISG_SC_EENSS_INS5_IJNSA_ILi16EEESB_EEENS5_IJSC_NSA_ILi32EEEEEEEEEEESI_SJ_SI_SJ_NS1D_6fusion15FusionCallbacksIS1H_NS1Q_13LinCombEltActINS1D_6thread4ReLuESI_fSI_fLNS_15FloatRoundStyleE2EEES1I_S1P_JEEENS4_5SM1004TMEM4LOAD26SM100_TMEM_LOAD_32dp32b16xENS4_13SM90_TMA_LOADENS11_INS12_ILi1ELi4ELi3EEES15_NSS_INS5_IJS16_S1K_EEENS5_IJS1K_SC_EEEEEEENS4_39AutoVectorizingCopyWithAssumedAlignmentILi128EEENS4_14SM90_TMA_STOREES27_S29_S29_EEEvvEEEEvNT_6ParamsE:
        .type           _ZN7cutlass13device_kernelINS_4gemm6kernel13GemmUniversalIN4cute5tupleIJiiiiEEENS1_10collective13CollectiveMmaINS1_35MainloopSm100TmaUmmaWarpSpecializedILi17ELi2ELi4ENS5_IJNS4_1CILi2EEENSA_ILi1EEESC_EEEEENS5_IJNSA_ILi128EEENSA_ILi64EEESG_EEENS_10bfloat16_tENS5_IJlSC_lEEESI_SJ_NS4_8TiledMMAINS4_8MMA_AtomIJNS4_26SM100_MMA_F16BF16_2x1SM_SSISI_SI_fLi128ELi64ELNS4_4UMMA5MajorE0ELSO_0ELNSN_7ScaleInE0ELSP_0EEEEEENS4_6LayoutINS5_IJSC_SC_SC_EEENS5_IJNSA_ILi0EEESU_SU_EEEEENS5_IJNS4_10UnderscoreESX_SX_EEEEENS4_18SM100_TMA_2SM_LOADENS4_14ComposedLayoutINS4_7SwizzleILi3ELi4ELi3EEENS4_18smem_ptr_flag_bitsILi16EEENSS_INS5_IJNSA_ILi8EEESG_EEENS5_IJSG_SC_EEEEEEEvNS4_8identityES10_S1A_vS1B_EENS_8epilogue10collective18CollectiveEpilogueINS1D_23Sm100TmaWarpSpecializedILi3ELi2ELi16ELb1ELb0EEEJNS5_IJSG_SG_SG_EEENS5_IJNSS_ISG_SC_EENSS_INS5_IJNSA_ILi16EEESB_EEENS5_IJSC_NSA_ILi32EEEEEEEEEEESI_SJ_SI_SJ_NS1D_6fusion15FusionCallbacksIS1H_NS1Q_13LinCombEltActINS1D_6thread4ReLuESI_fSI_fLNS_15FloatRoundStyleE2EEES1I_S1P_JEEENS4_5SM1004TMEM4LOAD26SM100_TMEM_LOAD_32dp32b16xENS4_13SM90_TMA_LOADENS11_INS12_ILi1ELi4ELi3EEES15_NSS_INS5_IJS16_S1K_EEENS5_IJS1K_SC_EEEEEEENS4_39AutoVectorizingCopyWithAssumedAlignmentILi128EEENS4_14SM90_TMA_STOREES27_S29_S29_EEEvvEEEEvNT_6ParamsE,@function
        .size           _ZN7cutlass13device_kernelINS_4gemm6kernel13GemmUniversalIN4cute5tupleIJiiiiEEENS1_10collective13CollectiveMmaINS1_35MainloopSm100TmaUmmaWarpSpecializedILi17ELi2ELi4ENS5_IJNS4_1CILi2EEENSA_ILi1EEESC_EEEEENS5_IJNSA_ILi128EEENSA_ILi64EEESG_EEENS_10bfloat16_tENS5_IJlSC_lEEESI_SJ_NS4_8TiledMMAINS4_8MMA_AtomIJNS4_26SM100_MMA_F16BF16_2x1SM_SSISI_SI_fLi128ELi64ELNS4_4UMMA5MajorE0ELSO_0ELNSN_7ScaleInE0ELSP_0EEEEEENS4_6LayoutINS5_IJSC_SC_SC_EEENS5_IJNSA_ILi0EEESU_SU_EEEEENS5_IJNS4_10UnderscoreESX_SX_EEEEENS4_18SM100_TMA_2SM_LOADENS4_14ComposedLayoutINS4_7SwizzleILi3ELi4ELi3EEENS4_18smem_ptr_flag_bitsILi16EEENSS_INS5_IJNSA_ILi8EEESG_EEENS5_IJSG_SC_EEEEEEEvNS4_8identityES10_S1A_vS1B_EENS_8epilogue10collective18CollectiveEpilogueINS1D_23Sm100TmaWarpSpecializedILi3ELi2ELi16ELb1ELb0EEEJNS5_IJSG_SG_SG_EEENS5_IJNSS_ISG_SC_EENSS_INS5_IJNSA_ILi16EEESB_EEENS5_IJSC_NSA_ILi32EEEEEEEEEEESI_SJ_SI_SJ_NS1D_6fusion15FusionCallbacksIS1H_NS1Q_13LinCombEltActINS1D_6thread4ReLuESI_fSI_fLNS_15FloatRoundStyleE2EEES1I_S1P_JEEENS4_5SM1004TMEM4LOAD26SM100_TMEM_LOAD_32dp32b16xENS4_13SM90_TMA_LOADENS11_INS12_ILi1ELi4ELi3EEES15_NSS_INS5_IJS16_S1K_EEENS5_IJS1K_SC_EEEEEEENS4_39AutoVectorizingCopyWithAssumedAlignmentILi128EEENS4_14SM90_TMA_STOREES27_S29_S29_EEEvvEEEEvNT_6ParamsE,(.L_x_216 - _ZN7cutlass13device_kernelINS_4gemm6kernel13GemmUniversalIN4cute5tupleIJiiiiEEENS1_10collective13CollectiveMmaINS1_35MainloopSm100TmaUmmaWarpSpecializedILi17ELi2ELi4ENS5_IJNS4_1CILi2EEENSA_ILi1EEESC_EEEEENS5_IJNSA_ILi128EEENSA_ILi64EEESG_EEENS_10bfloat16_tENS5_IJlSC_lEEESI_SJ_NS4_8TiledMMAINS4_8MMA_AtomIJNS4_26SM100_MMA_F16BF16_2x1SM_SSISI_SI_fLi128ELi64ELNS4_4UMMA5MajorE0ELSO_0ELNSN_7ScaleInE0ELSP_0EEEEEENS4_6LayoutINS5_IJSC_SC_SC_EEENS5_IJNSA_ILi0EEESU_SU_EEEEENS5_IJNS4_10UnderscoreESX_SX_EEEEENS4_18SM100_TMA_2SM_LOADENS4_14ComposedLayoutINS4_7SwizzleILi3ELi4ELi3EEENS4_18smem_ptr_flag_bitsILi16EEENSS_INS5_IJNSA_ILi8EEESG_EEENS5_IJSG_SC_EEEEEEEvNS4_8identityES10_S1A_vS1B_EENS_8epilogue10collective18CollectiveEpilogueINS1D_23Sm100TmaWarpSpecializedILi3ELi2ELi16ELb1ELb0EEEJNS5_IJSG_SG_SG_EEENS5_IJNSS_ISG_SC_EENSS_INS5_IJNSA_ILi16EEESB_EEENS5_IJSC_NSA_ILi32EEEEEEEEEEESI_SJ_SI_SJ_NS1D_6fusion15FusionCallbacksIS1H_NS1Q_13LinCombEltActINS1D_6thread4ReLuESI_fSI_fLNS_15FloatRoundStyleE2EEES1I_S1P_JEEENS4_5SM1004TMEM4LOAD26SM100_TMEM_LOAD_32dp32b16xENS4_13SM90_TMA_LOADENS11_INS12_ILi1ELi4ELi3EEES15_NSS_INS5_IJS16_S1K_EEENS5_IJS1K_SC_EEEEEEENS4_39AutoVectorizingCopyWithAssumedAlignmentILi128EEENS4_14SM90_TMA_STOREES27_S29_S29_EEEvvEEEEvNT_6ParamsE)
        .other          _ZN7cutlass13device_kernelINS_4gemm6kernel13GemmUniversalIN4cute5tupleIJiiiiEEENS1_10collective13CollectiveMmaINS1_35MainloopSm100TmaUmmaWarpSpecializedILi17ELi2ELi4ENS5_IJNS4_1CILi2EEENSA_ILi1EEESC_EEEEENS5_IJNSA_ILi128EEENSA_ILi64EEESG_EEENS_10bfloat16_tENS5_IJlSC_lEEESI_SJ_NS4_8TiledMMAINS4_8MMA_AtomIJNS4_26SM100_MMA_F16BF16_2x1SM_SSISI_SI_fLi128ELi64ELNS4_4UMMA5MajorE0ELSO_0ELNSN_7ScaleInE0ELSP_0EEEEEENS4_6LayoutINS5_IJSC_SC_SC_EEENS5_IJNSA_ILi0EEESU_SU_EEEEENS5_IJNS4_10UnderscoreESX_SX_EEEEENS4_18SM100_TMA_2SM_LOADENS4_14ComposedLayoutINS4_7SwizzleILi3ELi4ELi3EEENS4_18smem_ptr_flag_bitsILi16EEENSS_INS5_IJNSA_ILi8EEESG_EEENS5_IJSG_SC_EEEEEEEvNS4_8identityES10_S1A_vS1B_EENS_8epilogue10collective18CollectiveEpilogueINS1D_23Sm100TmaWarpSpecializedILi3ELi2ELi16ELb1ELb0EEEJNS5_IJSG_SG_SG_EEENS5_IJNSS_ISG_SC_EENSS_INS5_IJNSA_ILi16EEESB_EEENS5_IJSC_NSA_ILi32EEEEEEEEEEESI_SJ_SI_SJ_NS1D_6fusion15FusionCallbacksIS1H_NS1Q_13LinCombEltActINS1D_6thread4ReLuESI_fSI_fLNS_15FloatRoundStyleE2EEES1I_S1P_JEEENS4_5SM1004TMEM4LOAD26SM100_TMEM_LOAD_32dp32b16xENS4_13SM90_TMA_LOADENS11_INS12_ILi1ELi4ELi3EEES15_NSS_INS5_IJS16_S1K_EEENS5_IJS1K_SC_EEEEEEENS4_39AutoVectorizingCopyWithAssumedAlignmentILi128EEENS4_14SM90_TMA_STOREES27_S29_S29_EEEvvEEEEvNT_6ParamsE,@"STO_CUDA_ENTRY STV_DEFAULT"
_ZN7cutlass13device_kernelINS_4gemm6kernel13GemmUniversalIN4cute5tupleIJiiiiEEENS1_10collective13CollectiveMmaINS1_35MainloopSm100TmaUmmaWarpSpecializedILi17ELi2ELi4ENS5_IJNS4_1CILi2EEENSA_ILi1EEESC_EEEEENS5_IJNSA_ILi128EEENSA_ILi64EEESG_EEENS_10bfloat16_tENS5_IJlSC_lEEESI_SJ_NS4_8TiledMMAINS4_8MMA_AtomIJNS4_26SM100_MMA_F16BF16_2x1SM_SSISI_SI_fLi128ELi64ELNS4_4UMMA5MajorE0ELSO_0ELNSN_7ScaleInE0ELSP_0EEEEEENS4_6LayoutINS5_IJSC_SC_SC_EEENS5_IJNSA_ILi0EEESU_SU_EEEEENS5_IJNS4_10UnderscoreESX_SX_EEEEENS4_18SM100_TMA_2SM_LOADENS4_14ComposedLayoutINS4_7SwizzleILi3ELi4ELi3EEENS4_18smem_ptr_flag_bitsILi16EEENSS_INS5_IJNSA_ILi8EEESG_EEENS5_IJSG_SC_EEEEEEEvNS4_8identityES10_S1A_vS1B_EENS_8epilogue10collective18CollectiveEpilogueINS1D_23Sm100TmaWarpSpecializedILi3ELi2ELi16ELb1ELb0EEEJNS5_IJSG_SG_SG_EEENS5_IJNSS_ISG_SC_EENSS_INS5_IJNSA_ILi16EEESB_EEENS5_IJSC_NSA_ILi32EEEEEEEEEEESI_SJ_SI_SJ_NS1D_6fusion15FusionCallbacksIS1H_NS1Q_13LinCombEltActINS1D_6thread4ReLuESI_fSI_fLNS_15FloatRoundStyleE2EEES1I_S1P_JEEENS4_5SM1004TMEM4LOAD26SM100_TMEM_LOAD_32dp32b16xENS4_13SM90_TMA_LOADENS11_INS12_ILi1ELi4ELi3EEES15_NSS_INS5_IJS16_S1K_EEENS5_IJS1K_SC_EEEEEEENS4_39AutoVectorizingCopyWithAssumedAlignmentILi128EEENS4_14SM90_TMA_STOREES27_S29_S29_EEEvvEEEEvNT_6ParamsE:
[----:B------:R-:W1:Y:S01]  /*0000*/  LDC R1, c[0x0][0x37c] ;  /* 0x0000df00ff017b82 */ /* 0x000e620000000800 */
[----:B------:R-:W2:Y:S01]  /*0010*/  S2R R78, SR_TID.X ;  /* 0x00000000004e7919 */ /* 0x000ea20000002100 */
[----:B------:R-:W3:Y:S06]  /*0020*/  LDCU.64 UR8, c[0x0][0x890] ;  /* 0x00011200ff0877ac */ /* 0x000eec0008000a00 */
[----:B------:R-:W4:Y:S01]  /*0030*/  S2UR UR37, SR_CgaCtaId ;  /* 0x00000000002579c3 */ /* 0x000f220000008800 */
[----:B------:R-:W-:Y:S02]  /*0040*/  PRMT R63, RZ, 0x7610, R63 ;  /* 0x00007610ff3f7816 */ /* 0x000fe4000000003f */
[----:B------:R-:W-:Y:S01]  /*0050*/  ELECT P0, URZ, PT ;  /* 0x0000000000ff782f */ /* 0x000fe20003800000 */
[----:B------:R-:W1:Y:S01]  /*0060*/  LDCU.64 UR44, c[0x0][0x358] ;  /* 0x00006b00ff2c77ac */ /* 0x000e620008000a00 */
[----:B---3--:R-:W-:-:S04]  /*0070*/  UISETP.NE.U32.AND UP2, UPT, UR8, URZ, UPT ;  /* 0x000000ff0800728c */ /* 0x008fc8000bf45070 */
[----:B------:R-:W-:Y:S02]  /*0080*/  UISETP.NE.AND.EX UP2, UPT, UR9, URZ, UPT, UP2 ;  /* 0x000000ff0900728c */ /* 0x000fe4000bf45320 */
[----:B----4-:R-:W-:Y:S02]  /*0090*/  ULOP3.LUT UR5, UR37, 0x1, URZ, 0xc0, !UPT ;  /* 0x0000000125057892 */ /* 0x010fe4000f8ec0ff */
[----:B------:R-:W-:Y:S01]  /*00a0*/  ULOP3.LUT UR4, UR37, 0x1, URZ, 0x3c, !UPT ;  /* 0x0000000125047892 */ /* 0x000fe2000f8e3cff */
[----:B--2---:R-:W-:-:S05]  /*00b0*/  SHF.R.U32.HI R74, RZ, 0x5, R78 ;  /* 0x00000005ff4a7819 */ /* 0x004fca000001164e */
[----:B------:R-:W2:Y:S02]  /*00c0*/  SHFL.IDX PT, R0, R74, RZ, 0x1f ;  /* 0x00001fff4a007589 */ /* 0x000ea400000e0000 */
[----:B--2---:R-:W-:Y:S01]  /*00d0*/  R2UR UR10, R0 ;  /* 0x00000000000a72ca */ /* 0x004fe200000e0000 */
[----:B-1----:R-:W-:Y:S05]  /*00e0*/  BRA.U UP2, `(.L_x_0) ;  /* 0x00000001022c7547 */ /* 0x002fea000b800000 */
[----:B------:R-:W1:Y:S02]  /*00f0*/  LDCU.64 UR6, c[0x0][0x888] ;  /* 0x00011100ff0677ac */ /* 0x000e640008000a00 */
[----:B-1----:R-:W-:-:S04]  /*0100*/  UISETP.NE.U32.AND UP0, UPT, UR6, URZ, UPT ;  /* 0x000000ff0600728c */ /* 0x002fc8000bf05070 */
[----:B------:R-:W-:-:S09]  /*0110*/  UISETP.NE.AND.EX UP0, UPT, UR7, URZ, UPT, UP0 ;  /* 0x000000ff0700728c */ /* 0x000fd2000bf05300 */
[----:B------:R-:W-:Y:S05]  /*0120*/  BRA.U !UP0, `(.L_x_1) ;  /* 0x0000000108107547 */ /* 0x000fea000b800000 */
[----:B------:R-:W1:Y:S02]  /*0130*/  LDC.64 R2, c[0x0][0x888] ;  /* 0x00022200ff027b82 */ /* 0x000e640000000a00 */
[----:B-1----:R1:W5:Y:S01]  /*0140*/  LDG.E R35, desc[UR44][R2.64] ;  /* 0x0000002c02237981 */ /* 0x002362000c1e1900 */
[----:B------:R-:W-:Y:S01]  /*0150*/  HFMA2 R63, -RZ, RZ, 0, 5.9604644775390625e-08 ;  /* 0x00000001ff3f7431 */ /* 0x000fe200000001ff */
[----:B------:R-:W-:Y:S05]  /*0160*/  BRA `(.L_x_0) ;  /* 0x00000000000c7947 */ /* 0x000fea0003800000 */
.L_x_1:
[----:B------:R-:W1:Y:S01]  /*0170*/  LDCU UR6, c[0x0][0x880] ;  /* 0x00011000ff0677ac */ /* 0x000e620008000800 */
[----:B------:R-:W-:Y:S01]  /*0180*/  HFMA2 R63, -RZ, RZ, 0, 5.9604644775390625e-08 ;  /* 0x00000001ff3f7431 */ /* 0x000fe200000001ff */
[----:B-1----:R-:W-:-:S07]  /*0190*/  MOV R35, UR6 ;  /* 0x0000000600237c02 */ /* 0x002fce0008000f00 */
.L_x_0:
[----:B------:R-:W2:Y:S02]  /*01a0*/  LDCU.64 UR6, c[0x0][0x8b0] ;  /* 0x00011600ff0677ac */ /* 0x000ea40008000a00 */
[----:B--2---:R-:W-:-:S04]  /*01b0*/  UISETP.NE.U32.AND UP0, UPT, UR6, URZ, UPT ;  /* 0x000000ff0600728c */ /* 0x004fc8000bf05070 */
[----:B------:R-:W-:-:S09]  /*01c0*/  UISETP.NE.AND.EX UP0, UPT, UR7, URZ, UPT, UP0 ;  /* 0x000000ff0700728c */ /* 0x000fd2000bf05300 */
[----:B------:R-:W-:Y:S05]  /*01d0*/  BRA.U UP0, `(.L_x_2) ;  /* 0x0000000100247547 */ /* 0x000fea000b800000 */
[----:B------:R-:W2:Y:S02]  /*01e0*/  LDCU.64 UR6, c[0x0][0x8a8] ;  /* 0x00011500ff0677ac */ /* 0x000ea40008000a00 */
[----:B--2---:R-:W-:-:S04]  /*01f0*/  UISETP.NE.U32.AND UP0, UPT, UR6, URZ, UPT ;  /* 0x000000ff0600728c */ /* 0x004fc8000bf05070 */
[----:B------:R-:W-:-:S09]  /*0200*/  UISETP.NE.AND.EX UP0, UPT, UR7, URZ, UPT, UP0 ;  /* 0x000000ff0700728c */ /* 0x000fd2000bf05300 */
[----:B------:R-:W-:Y:S05]  /*0210*/  BRA.U !UP0, `(.L_x_3) ;  /* 0x00000001080c7547 */ /* 0x000fea000b800000 */
[----:B------:R-:W2:Y:S02]  /*0220*/  LDC.64 R32, c[0x0][0x8a8] ;  /* 0x00022a00ff207b82 */ /* 0x000ea40000000a00 */
[----:B--2---:R2:W5:Y:S01]  /*0230*/  LDG.E R32, desc[UR44][R32.64] ;  /* 0x0000002c20207981 */ /* 0x004562000c1e1900 */
[----:B------:R-:W-:Y:S05]  /*0240*/  BRA `(.L_x_2) ;  /* 0x0000000000087947 */ /* 0x000fea0003800000 */
.L_x_3:
[----:B------:R-:W2:Y:S02]  /*0250*/  LDCU UR6, c[0x0][0x8a0] ;  /* 0x00011400ff0677ac */ /* 0x000ea40008000800 */
[----:B--2---:R-:W-:Y:S02]  /*0260*/  MOV R32, UR6 ;  /* 0x0000000600207c02 */ /* 0x004fe40008000f00 */
.L_x_2:
[----:B------:R-:W-:Y:S01]  /*0270*/  IMAD.U32 R0, RZ, RZ, UR10 ;  /* 0x0000000aff007e24 */ /* 0x000fe2000f8e00ff */
[----:B------:R-:W-:Y:S04]  /*0280*/  BSSY.RECONVERGENT B0, `(.L_x_4) ;  /* 0x000000c000007945 */ /* 0x000fe80003800200 */
[C---:B------:R-:W-:Y:S02]  /*0290*/  ISETP.NE.OR P2, PT, R0.reuse, 0x1, !P0 ;  /* 0x000000010000780c */ /* 0x040fe40004745670 */
[----:B------:R-:W-:-:S11]  /*02a0*/  ISETP.NE.OR P1, PT, R0, 0x3, !P0 ;  /* 0x000000030000780c */ /* 0x000fd60004725670 */
[----:B------:R-:W-:Y:S05]  /*02b0*/  @P2 BRA `(.L_x_5) ;  /* 0x0000000000202947 */ /* 0x000fea0003800000 */
[----:B------:R-:W3:Y:S02]  /*02c0*/  LDCU.64 UR6, c[0x0][0x348] ;  /* 0x00006900ff0677ac */ /* 0x000ee40008000a00 */
[----:B---3--:R-:W-:Y:S02]  /*02d0*/  UIADD3 UR12, UP1, UPT, UR6, 0x80, URZ ;  /* 0x00000080060c7890 */ /* 0x008fe4000ff3e0ff */
[----:B------:R-:W-:Y:S02]  /*02e0*/  UIADD3 UR6, UP0, UPT, UR6, 0x180, URZ ;  /* 0x0000018006067890 */ /* 0x000fe4000ff1e0ff */
[----:B------:R-:W-:Y:S02]  /*02f0*/  UIADD3.X UR13, UPT, UPT, URZ, UR7, URZ, UP1, !UPT ;  /* 0x00000007ff0d7290 */ /* 0x000fe40008ffe4ff */
[----:B------:R-:W-:-:S07]  /*0300*/  UIADD3.X UR7, UPT, UPT, URZ, UR7, URZ, UP0, !UPT ;  /* 0x00000007ff077290 */ /* 0x000fce00087fe4ff */
[----:B------:R3:W-:Y:S02]  /*0310*/  UTMACCTL.PF [UR12] ;  /* 0x000000000c0079b9 */ /* 0x0007e40008040000 */
[----:B------:R3:W-:Y:S02]  /*0320*/  UTMACCTL.PF [UR6] ;  /* 0x00000000060079b9 */ /* 0x0007e40008040000 */
[----:B---3--:R-:W-:Y:S01]  /*0330*/  NOP ;  /* 0x0000000000007918 */ /* 0x008fe20000000000 */
.L_x_5:
[----:B------:R-:W-:Y:S05]  /*0340*/  BSYNC.RECONVERGENT B0 ;  /* 0x0000000000007941 */ /* 0x000fea0003800200 */
.L_x_4:
[----:B------:R-:W-:Y:S04]  /*0350*/  BSSY.RECONVERGENT B0, `(.L_x_6) ;  /* 0x000000a000007945 */ /* 0x000fe80003800200 */
        /* <DEDUP_REMOVED lines=9> */
.L_x_7:
[----:B------:R-:W-:Y:S05]  /*03f0*/  BSYNC.RECONVERGENT B0 ;  /* 0x0000000000007941 */ /* 0x000fea0003800200 */
.L_x_6:
[----:B------:R-:W3:Y:S01]  /*0400*/  LDCU.64 UR6, c[0x0][0x888] ;  /* 0x00011100ff0677ac */ /* 0x000ee20008000a00 */
[----:B------:R-:W-:Y:S02]  /*0410*/  UISETP.EQ.U32.AND UP1, UPT, UR8, URZ, UPT ;  /* 0x000000ff0800728c */ /* 0x000fe4000bf22070 */
[----:B------:R-:W-:Y:S02]  /*0420*/  UPLOP3.LUT UP5, UPT, UPT, UPT, UPT, 0x40, 0x4 ;  /* 0x000000000004789c */ /* 0x000fe40003fae870 */
[----:B---3--:R-:W-:-:S04]  /*0430*/  UISETP.NE.U32.AND UP0, UPT, UR6, URZ, UPT ;  /* 0x000000ff0600728c */ /* 0x008fc8000bf05070 */
[----:B------:R-:W-:-:S04]  /*0440*/  UISETP.NE.AND.EX UP0, UPT, UR7, URZ, UPT, UP0 ;  /* 0x000000ff0700728c */ /* 0x000fc8000bf05300 */
[----:B------:R-:W-:-:S04]  /*0450*/  UISETP.EQ.OR.EX UP3, UPT, UR9, URZ, !UP0, UP1 ;  /* 0x000000ff0900728c */ /* 0x000fc8000c762710 */
[----:B------:R-:W-:-:S05]  /*0460*/  UP2UR UR51, UPR, URZ, 0x8 ;  /* 0x00000008ff337883 */ /* 0x000fca0008000000 */
[----:B------:R-:W-:Y:S07]  /*0470*/  BRA.U !UP3, `(.L_x_8) ;  /* 0x000000010b147547 */ /* 0x000fee000b800000 */
[----:B------:R-:W-:Y:S01]  /*0480*/  PLOP3.LUT P2, PT, PT, PT, UP2, 0x80, 0x8 ;  /* 0x000000000008781c */ /* 0x000fe20003f4f028 */
[----:B------:R-:W-:-:S12]  /*0490*/  UPLOP3.LUT UP5, UPT, UPT, UPT, UP0, 0x40, 0x4 ;  /* 0x000000000004789c */ /* 0x000fd80003fae800 */
[----:B-----5:R-:W-:-:S13]  /*04a0*/  @!P2 FSETP.EQ.AND P1, PT, R35, RZ, PT ;  /* 0x000000ff2300a20b */ /* 0x020fda0003f22000 */
[----:B------:R-:W-:Y:S01]  /*04b0*/  @!P2 VOTEU.ANY UP1, P1 ;  /* 0x0000000000ffa886 */ /* 0x000fe20000820100 */
[----:B------:R-:W-:-:S11]  /*04c0*/  @!UP2 UPLOP3.LUT UP5, UPT, UPT, UPT, UP1, 0x80, 0x8 ;  /* 0x000000000008a89c */ /* 0x000fd60003faf010 */
.L_x_8:
[----:B------:R-:W3:Y:S01]  /*04d0*/  SHFL.IDX PT, R0, R74, RZ, 0x1f ;  /* 0x00001fff4a007589 */ /* 0x000ee200000e0000 */
[----:B------:R-:W-:-:S04]  /*04e0*/  UISETP.NE.AND UP1, UPT, UR10, 0x2, UPT ;  /* 0x000000020a00788c */ /* 0x000fc8000bf25270 */
[----:B------:R-:W-:Y:S02]  /*04f0*/  UISETP.EQ.AND UP2, UPT, UR5, URZ, !UP1 ;  /* 0x000000ff0500728c */ /* 0x000fe4000cf42270 */
[----:B------:R-:W-:-:S04]  /*0500*/  USEL UR6, URZ, 0x1, UP1 ;  /* 0x00000001ff067887 */ /* 0x000fc80008800000 */
[----:B------:R-:W-:Y:S02]  /*0510*/  PLOP3.LUT P5, PT, P0, PT, UP2, 0x80, 0x8 ;  /* 0x000000000008781c */ /* 0x000fe400007af028 */
[----:B---3--:R-:W-:-:S13]  /*0520*/  ISETP.NE.AND P1, PT, R0, RZ, PT ;  /* 0x000000ff0000720c */ /* 0x008fda0003f25270 */
[----:B------:R-:W-:Y:S05]  /*0530*/  @P1 BRA `(.L_x_9) ;  /* 0x0000000000b81947 */ /* 0x000fea0003800000 */
[----:B------:R-:W-:Y:S01]  /*0540*/  ELECT P1, URZ, PT ;  /* 0x0000000000ff782f */ /* 0x000fe20003820000 */
[----:B------:R-:W-:-:S12]  /*0550*/  BSSY.RECONVERGENT B0, `(.L_x_9) ;  /* 0x000002c000007945 */ /* 0x000fd80003800200 */
[----:B------:R-:W-:Y:S05]  /*0560*/  @!P1 BRA `(.L_x_10) ;  /* 0x0000000000a89947 */ /* 0x000fea0003800000 */
[----:B------:R-:W-:Y:S01]  /*0570*/  UMOV UR8, 0x400 ;  /* 0x0000040000087882 */ /* 0x000fe20000000000 */
[----:B------:R-:W-:Y:S01]  /*0580*/  UMOV UR7, 0x1 ;  /* 0x0000000100077882 */ /* 0x000fe20000000000 */
[----:B------:R-:W-:Y:S02]  /*0590*/  ULEA UR8, UR37, UR8, 0x18 ;  /* 0x0000000825087291 */ /* 0x000fe4000f8ec0ff */
[----:B------:R-:W-:-:S04]  /*05a0*/  UIADD3 UR12, UPT, UPT, -UR7, 0x100000, URZ ;  /* 0x00100000070c7890 */ /* 0x000fc8000fffe1ff */
[----:B------:R-:W-:Y:S02]  /*05b0*/  USHF.L.U32 UR13, UR12, 0xb, URZ ;  /* 0x0000000b0c0d7899 */ /* 0x000fe400080006ff */
[----:B------:R-:W-:Y:S01]  /*05c0*/  USHF.L.U32 UR12, UR12, 0x1, URZ ;  /* 0x000000010c0c7899 */ /* 0x000fe200080006ff */
[----:B------:R-:W3:Y:S11]  /*05d0*/  FENCE.VIEW.ASYNC.S ;  /* 0x00000000000073c6 */ /* 0x000ef60000000000 */
[----:B---3--:R3:W4:Y:S01]  /*05e0*/  SYNCS.EXCH.64 URZ, [UR8], UR12 ;  /* 0x0000000c08ff75b2 */ /* 0x0087220008000100 */
[----:B------:R3:W1:Y:S01]  /*05f0*/  SYNCS.EXCH.64 URZ, [UR8+0x88], UR12 ;  /* 0x0000880c08ff75b2 */ /* 0x0006620008000100 */
        /* <DEDUP_REMOVED lines=31> */
[----:B------:R3:W1:Y:S02]  /*07f0*/  SYNCS.EXCH.64 URZ, [UR8+0x108], UR12 ;  /* 0x0001080c08ff75b2 */ /* 0x0006640008000100 */
[----:B---34-:R-:W-:Y:S01]  /*0800*/  NOP ;  /* 0x0000000000007918 */ /* 0x018fe20000000000 */
.L_x_10:
[----:B------:R-:W-:Y:S05]  /*0810*/  BSYNC.RECONVERGENT B0 ;  /* 0x0000000000007941 */ /* 0x000fea0003800200 */
.L_x_9:
[----:B------:R-:W3:Y:S01]  /*0820*/  SHFL.IDX PT, R0, R74, RZ, 0x1f ;  /* 0x00001fff4a007589 */ /* 0x000ee200000e0000 */
[----:B------:R-:W-:Y:S01]  /*0830*/  NOP ;  /* 0x0000000000007918 */ /* 0x000fe20000000000 */
[----:B---3--:R-:W-:-:S13]  /*0840*/  ISETP.NE.AND P1, PT, R0, 0x1, PT ;  /* 0x000000010000780c */ /* 0x008fda0003f25270 */
[----:B------:R-:W-:Y:S05]  /*0850*/  @P1 BRA `(.L_x_11) ;  /* 0x00000000004c1947 */ /* 0x000fea0003800000 */
[----:B------:R-:W-:Y:S01]  /*0860*/  UMOV UR9, 0x400 ;  /* 0x0000040000097882 */ /* 0x000fe20000000000 */
[----:B------:R-:W-:Y:S01]  /*0870*/  UMOV UR8, 0x20 ;  /* 0x0000002000087882 */ /* 0x000fe20000000000 */
[----:B------:R-:W-:Y:S01]  /*0880*/  UMOV UR7, 0x80 ;  /* 0x0000008000077882 */ /* 0x000fe20000000000 */
[----:B------:R-:W-:Y:S02]  /*0890*/  ULEA UR9, UR37, UR9, 0x18 ;  /* 0x0000000925097291 */ /* 0x000fe4000f8ec0ff */
[----:B------:R-:W-:-:S04]  /*08a0*/  UIADD3 UR12, UPT, UPT, -UR8, 0x100000, URZ ;  /* 0x00100000080c7890 */ /* 0x000fc8000fffe1ff */
[----:B------:R-:W-:Y:S02]  /*08b0*/  USHF.L.U32 UR13, UR12, 0xb, URZ ;  /* 0x0000000b0c0d7899 */ /* 0x000fe400080006ff */
[----:B------:R-:W-:Y:S02]  /*08c0*/  USHF.L.U32 UR12, UR12, 0x1, URZ ;  /* 0x000000010c0c7899 */ /* 0x000fe400080006ff */
[----:B------:R-:W-:-:S04]  /*08d0*/  UIADD3 UR14, UPT, UPT, -UR7, 0x100000, URZ ;  /* 0x00100000070e7890 */ /* 0x000fc8000fffe1ff */
[----:B------:R-:W-:Y:S02]  /*08e0*/  USHF.L.U32 UR15, UR14, 0xb, URZ ;  /* 0x0000000b0e0f7899 */ /* 0x000fe400080006ff */
[----:B------:R-:W-:Y:S01]  /*08f0*/  USHF.L.U32 UR14, UR14, 0x1, URZ ;  /* 0x000000010e0e7899 */ /* 0x000fe200080006ff */
[----:B------:R-:W-:Y:S01]  /*0900*/  ELECT P1, URZ, PT ;  /* 0x0000000000ff782f */ /* 0x000fe20003820000 */
[----:B------:R-:W3:Y:S02]  /*0910*/  FENCE.VIEW.ASYNC.S ;  /* 0x00000000000073c6 */ /* 0x000ee40000000000 */
[----:B---3--:R3:W4:Y:S08]  /*0920*/  SYNCS.EXCH.64 URZ, [UR9+0x110], UR12 ;  /* 0x0001100c09ff75b2 */ /* 0x0087300008000100 */
[----:B------:R3:W1:Y:S01]  /*0930*/  SYNCS.EXCH.64 URZ, [UR9+0x128], UR14 ;  /* 0x0001280e09ff75b2 */ /* 0x0006620008000100 */
[----:B------:R3:W1:Y:S01]  /*0940*/  SYNCS.EXCH.64 URZ, [UR9+0x118], UR12 ;  /* 0x0001180c09ff75b2 */ /* 0x0006620008000100 */
[----:B------:R3:W1:Y:S01]  /*0950*/  SYNCS.EXCH.64 URZ, [UR9+0x130], UR14 ;  /* 0x0001300e09ff75b2 */ /* 0x0006620008000100 */
[----:B------:R3:W1:Y:S01]  /*0960*/  SYNCS.EXCH.64 URZ, [UR9+0x120], UR12 ;  /* 0x0001200c09ff75b2 */ /* 0x0006620008000100 */
[----:B------:R3:W1:Y:S01]  /*0970*/  SYNCS.EXCH.64 URZ, [UR9+0x138], UR14 ;  /* 0x0001380e09ff75b2 */ /* 0x0006620008000100 */
[----:B------:R-:W-:Y:S01]  /*0980*/  NOP ;  /* 0x0000000000007918 */ /* 0x000fe20000000000 */
.L_x_11:
[----:B------:R-:W2:Y:S01]  /*0990*/  SHFL.IDX PT, R0, R74, RZ, 0x1f ;  /* 0x00001fff4a007589 */ /* 0x000ea200000e0000 */
[----:B------:R-:W-:Y:S01]  /*09a0*/  NOP ;  /* 0x0000000000007918 */ /* 0x000fe20000000000 */
[----:B--2---:R-:W-:-:S13]  /*09b0*/  ISETP.NE.AND P1, PT, R0, 0x3, PT ;  /* 0x000000030000780c */ /* 0x004fda0003f25270 */
[----:B------:R-:W-:Y:S05]  /*09c0*/  @P1 BRA `(.L_x_12) ;  /* 0x00000000002c1947 */ /* 0x000fea0003800000 */
[----:B------:R-:W-:Y:S01]  /*09d0*/  UMOV UR8, 0x400 ;  /* 0x0000040000087882 */ /* 0x000fe20000000000 */
[----:B------:R-:W-:Y:S01]  /*09e0*/  UMOV UR7, 0x20 ;  /* 0x0000002000077882 */ /* 0x000fe20000000000 */
[----:B------:R-:W-:Y:S02]  /*09f0*/  ULEA UR8, UR37, UR8, 0x18 ;  /* 0x0000000825087291 */ /* 0x000fe4000f8ec0ff */
[----:B---3--:R-:W-:-:S04]  /*0a00*/  UIADD3 UR12, UPT, UPT, -UR7, 0x100000, URZ ;  /* 0x00100000070c7890 */ /* 0x008fc8000fffe1ff */
[----:B------:R-:W-:Y:S02]  /*0a10*/  USHF.L.U32 UR13, UR12, 0xb, URZ ;  /* 0x0000000b0c0d7899 */ /* 0x000fe400080006ff */
[----:B------:R-:W-:Y:S01]  /*0a20*/  USHF.L.U32 UR12, UR12, 0x1, URZ ;  /* 0x000000010c0c7899 */ /* 0x000fe200080006ff */
[----:B------:R-:W-:Y:S01]  /*0a30*/  ELECT P1, URZ, PT ;  /* 0x0000000000ff782f */ /* 0x000fe20003820000 */
[----:B------:R-:W2:Y:S10]  /*0a40*/  FENCE.VIEW.ASYNC.S ;  /* 0x00000000000073c6 */ /* 0x000eb40000000000 */
[----:B--2---:R2:W3:Y:S01]  /*0a50*/  SYNCS.EXCH.64 URZ, [UR8+0x140], UR12 ;  /* 0x0001400c08ff75b2 */ /* 0x0044e20008000100 */
[----:B------:R2:W1:Y:S01]  /*0a60*/  SYNCS.EXCH.64 URZ, [UR8+0x148], UR12 ;  /* 0x0001480c08ff75b2 */ /* 0x0004620008000100 */
[----:B------:R-:W-:Y:S01]  /*0a70*/  NOP ;  /* 0x0000000000007918 */ /* 0x000fe20000000000 */
.L_x_12:
[----:B------:R-:W4:Y:S01]  /*0a80*/  SHFL.IDX PT, R0, R74, RZ, 0x1f ;  /* 0x00001fff4a007589 */ /* 0x000f2200000e0000 */
[----:B------:R-:W-:Y:S01]  /*0a90*/  NOP ;  /* 0x0000000000007918 */ /* 0x000fe20000000000 */
[----:B----4-:R-:W-:-:S13]  /*0aa0*/  ISETP.NE.AND P1, PT, R0, 0x4, PT ;  /* 0x000000040000780c */ /* 0x010fda0003f25270 */
[----:B------:R-:W-:Y:S05]  /*0ab0*/  @P1 BRA `(.L_x_13) ;  /* 0x0000000000481947 */ /* 0x000fea0003800000 */
[----:B---3--:R-:W-:Y:S01]  /*0ac0*/  UMOV UR9, 0x1a0 ;  /* 0x000001a000097882 */ /* 0x008fe20000000000 */
[----:B--2---:R-:W-:Y:S01]  /*0ad0*/  UMOV UR8, 0x400 ;  /* 0x0000040000087882 */ /* 0x004fe20000000000 */
[----:B------:R-:W-:Y:S01]  /*0ae0*/  USEL UR9, UR9, 0x1e0, UP5 ;  /* 0x000001e009097887 */ /* 0x000fe2000a800000 */
        /* <DEDUP_REMOVED lines=9> */
[----:B------:R-:W2:Y:S02]  /*0b80*/  FENCE.VIEW.ASYNC.S ;  /* 0x00000000000073c6 */ /* 0x000ea40000000000 */
[----:B--2---:R4:W2:Y:S08]  /*0b90*/  SYNCS.EXCH.64 URZ, [UR8+0x150], UR12 ;  /* 0x0001500c08ff75b2 */ /* 0x0048b00008000100 */
[----:B------:R4:W3:Y:S01]  /*0ba0*/  SYNCS.EXCH.64 URZ, [UR8+0x160], UR14 ;  /* 0x0001600e08ff75b2 */ /* 0x0008e20008000100 */
[----:B------:R4:W1:Y:S01]  /*0bb0*/  SYNCS.EXCH.64 URZ, [UR8+0x158], UR12 ;  /* 0x0001580c08ff75b2 */ /* 0x0008620008000100 */
[----:B------:R4:W1:Y:S02]  /*0bc0*/  SYNCS.EXCH.64 URZ, [UR8+0x168], UR14 ;  /* 0x0001680e08ff75b2 */ /* 0x0008640008000100 */
[----:B----4-:R-:W-:Y:S01]  /*0bd0*/  NOP ;  /* 0x0000000000007918 */ /* 0x010fe20000000000 */
.L_x_13:
[----:B------:R-:W4:Y:S01]  /*0be0*/  SHFL.IDX PT, R0, R74, RZ, 0x1f ;  /* 0x00001fff4a007589 */ /* 0x000f2200000e0000 */
[----:B------:R-:W-:Y:S01]  /*0bf0*/  NOP ;  /* 0x0000000000007918 */ /* 0x000fe20000000000 */
[----:B----4-:R-:W-:-:S13]  /*0c00*/  ISETP.NE.AND P1, PT, R0, 0x5, PT ;  /* 0x000000050000780c */ /* 0x010fda0003f25270 */
[----:B------:R-:W-:Y:S05]  /*0c10*/  @P1 BRA `(.L_x_14) ;  /* 0x0000000000541947 */ /* 0x000fea0003800000 */
[----:B---3--:R-:W-:Y:S01]  /*0c20*/  UMOV UR9, 0x400 ;  /* 0x0000040000097882 */ /* 0x008fe20000000000 */
[----:B--2---:R-:W-:Y:S01]  /*0c30*/  UMOV UR8, 0x1 ;  /* 0x0000000100087882 */ /* 0x004fe20000000000 */
        /* <DEDUP_REMOVED lines=13> */
[----:B------:R4:W1:Y:S01]  /*0d10*/  SYNCS.EXCH.64 URZ, [UR9+0x198], UR14 ;  /* 0x0001980e09ff75b2 */ /* 0x0008620008000100 */
[----:B------:R4:W1:Y:S01]  /*0d20*/  SYNCS.EXCH.64 URZ, [UR9+0x180], UR12 ;  /* 0x0001800c09ff75b2 */ /* 0x0008620008000100 */
[----:B------:R4:W1:Y:S01]  /*0d30*/  SYNCS.EXCH.64 URZ, [UR9+0x1a0], UR14 ;  /* 0x0001a00e09ff75b2 */ /* 0x0008620008000100 */
[----:B------:R4:W1:Y:S01]  /*0d40*/  SYNCS.EXCH.64 URZ, [UR9+0x188], UR12 ;  /* 0x0001880c09ff75b2 */ /* 0x0008620008000100 */
[----:B------:R4:W1:Y:S02]  /*0d50*/  SYNCS.EXCH.64 URZ, [UR9+0x1a8], UR14 ;  /* 0x0001a80e09ff75b2 */ /* 0x0008640008000100 */
[----:B----4-:R-:W-:Y:S01]  /*0d60*/  NOP ;  /* 0x0000000000007918 */ /* 0x010fe20000000000 */
.L_x_14:
[----:B------:R-:W4:Y:S01]  /*0d70*/  SHFL.IDX PT, R0, R74, RZ, 0x1f ;  /* 0x00001fff4a007589 */ /* 0x000f2200000e0000 */
[----:B------:R-:W-:Y:S01]  /*0d80*/  ISETP.NE.OR P0, PT, RZ, UR10, !P0 ;  /* 0x0000000aff007c0c */ /* 0x000fe2000c705670 */
[----:B------:R-:W-:Y:S01]  /*0d90*/  NOP ;  /* 0x0000000000007918 */ /* 0x000fe20000000000 */
[----:B----4-:R-:W-:-:S13]  /*0da0*/  ISETP.NE.AND P1, PT, R0, 0x3, PT ;  /* 0x000000030000780c */ /* 0x010fda0003f25270 */
[----:B------:R-:W-:Y:S05]  /*0db0*/  @P1 BRA `(.L_x_15) ;  /* 0x0000000000341947 */ /* 0x000fea0003800000 */
[----:B--2---:R-:W-:Y:S01]  /*0dc0*/  UMOV UR8, 0x400 ;  /* 0x0000040000087882 */ /* 0x004fe20000000000 */
[----:B------:R-:W-:Y:S01]  /*0dd0*/  UMOV UR7, 0x20 ;  /* 0x0000002000077882 */ /* 0x000fe20000000000 */
[----:B------:R-:W-:Y:S02]  /*0de0*/  ULEA UR8, UR37, UR8, 0x18 ;  /* 0x0000000825087291 */ /* 0x000fe4000f8ec0ff */
[----:B---3--:R-:W-:-:S04]  /*0df0*/  UIADD3 UR12, UPT, UPT, -UR7, 0x100000, URZ ;  /* 0x00100000070c7890 */ /* 0x008fc8000fffe1ff */
[----:B------:R-:W-:Y:S02]  /*0e00*/  USHF.L.U32 UR13, UR12, 0xb, URZ ;  /* 0x0000000b0c0d7899 */ /* 0x000fe400080006ff */
[----:B------:R-:W-:Y:S01]  /*0e10*/  USHF.L.U32 UR12, UR12, 0x1, URZ ;  /* 0x000000010c0c7899 */ /* 0x000fe200080006ff */
[----:B------:R-:W-:Y:S01]  /*0e20*/  ELECT P1, URZ, PT ;  /* 0x0000000000ff782f */ /* 0x000fe20003820000 */
[----:B------:R-:W2:Y:S10]  /*0e30*/  FENCE.VIEW.ASYNC.S ;  /* 0x00000000000073c6 */ /* 0x000eb40000000000 */
[----:B--2---:R4:W2:Y:S01]  /*0e40*/  SYNCS.EXCH.64 URZ, [UR8+0x1b0], UR12 ;  /* 0x0001b00c08ff75b2 */ /* 0x0048a20008000100 */
[----:B------:R4:W3:Y:S01]  /*0e50*/  SYNCS.EXCH.64 URZ, [UR8+0x1c0], UR12 ;  /* 0x0001c00c08ff75b2 */ /* 0x0008e20008000100 */
[----:B------:R4:W1:Y:S01]  /*0e60*/  SYNCS.EXCH.64 URZ, [UR8+0x1b8], UR12 ;  /* 0x0001b80c08ff75b2 */ /* 0x0008620008000100 */
[----:B------:R4:W1:Y:S02]  /*0e70*/  SYNCS.EXCH.64 URZ, [UR8+0x1c8], UR12 ;  /* 0x0001c80c08ff75b2 */ /* 0x0008640008000100 */
[----:B----4-:R-:W-:Y:S01]  /*0e80*/  NOP ;  /* 0x0000000000007918 */ /* 0x010fe20000000000 */
.L_x_15:
[----:B------:R-:W-:Y:S01]  /*0e90*/  VOTEU.ALL UP1, P0 ;  /* 0x0000000000ff7886 */ /* 0x000fe20000020000 */
[----:B--2---:R-:W2:Y:S01]  /*0ea0*/  LDCU UR8, c[0x0][0x36c] ;  /* 0x00006d80ff0877ac */ /* 0x004ea20008000800 */
[----:B------:R-:W-:Y:S01]  /*0eb0*/  NOP ;  /* 0x0000000000007918 */ /* 0x000fe20000000000 */
[----:B------:R-:W-:Y:S01]  /*0ec0*/  LOP3.LUT R10, R78, 0x1f, RZ, 0xc0, !PT ;  /* 0x0000001f4e0a7812 */ /* 0x000fe200078ec0ff */
[----:B---3--:R-:W-:Y:S01]  /*0ed0*/  UMOV UR12, 0x20 ;  /* 0x00000020000c7882 */ /* 0x008fe20000000000 */
[----:B------:R-:W-:Y:S01]  /*0ee0*/  @!UP1 UMOV UR7, 0x400 ;  /* 0x0000040000079882 */ /* 0x000fe20000000000 */
[----:B------:R-:W-:-:S04]  /*0ef0*/  @!UP1 UIADD3 UR12, UPT, UPT, -UR12, 0x100000, URZ ;  /* 0x001000000c0c9890 */ /* 0x000fc8000fffe1ff */
[----:B------:R-:W-:Y:S02]  /*0f00*/  @!UP1 USHF.L.U32 UR13, UR12, 0xb, URZ ;  /* 0x0000000b0c0d9899 */ /* 0x000fe400080006ff */
[----:B------:R-:W-:Y:S02]  /*0f10*/  @!UP1 USHF.L.U32 UR12, UR12, 0x1, URZ ;  /* 0x000000010c0c9899 */ /* 0x000fe400080006ff */
[----:B------:R-:W-:Y:S01]  /*0f20*/  @!UP1 ULEA UR7, UR37, UR7, 0x18 ;  /* 0x0000000725079291 */ /* 0x000fe2000f8ec0ff */
[----:B------:R-:W-:Y:S01]  /*0f30*/  VOTEU.ALL UP1, P0 ;  /* 0x0000000000ff7886 */ /* 0x000fe20000020000 */
[----:B------:R-:W-:Y:S01]  /*0f40*/  UISETP.NE.AND UP4, UPT, UR10, URZ, UPT ;  /* 0x000000ff0a00728c */ /* 0x000fe2000bf85270 */
[----:B------:R-:W3:Y:S09]  /*0f50*/  FENCE.VIEW.ASYNC.S ;  /* 0x00000000000073c6 */ /* 0x000ef20000000000 */
[----:B---3--:R3:W4:Y:S01]  /*0f60*/  @!UP1 SYNCS.EXCH.64 URZ, [UR7+0x1d0], UR12 ;  /* 0x0001d00c07ff95b2 */ /* 0x0087220008000100 */
[----:B--2---:R-:W-:-:S09]  /*0f70*/  UISETP.EQ.U32.AND UP1, UPT, UR8, 0x1, UPT ;  /* 0x000000010800788c */ /* 0x004fd2000bf22070 */
[----:B------:R-:W-:Y:S05]  /*0f80*/  BRA.U !UP1, `(.L_x_16) ;  /* 0x0000000109087547 */ /* 0x000fea000b800000 */
[----:B-1--4-:R-:W-:Y:S01]  /*0f90*/  UCGABAR_ARV ;  /* 0x00000000000079c7 */ /* 0x012fe20008000000 */
[----:B------:R-:W-:Y:S05]  /*0fa0*/  BRA `(.L_x_17) ;  /* 0x0000000000047947 */ /* 0x000fea0003800000 */
.L_x_16:
[----:B-1--4-:R-:W-:Y:S01]  /*0fb0*/  NOP ;  /* 0x0000000000007918 */ /* 0x012fe20000000000 */
.L_x_17:
[----:B------:R-:W1:Y:S01]  /*0fc0*/  S2R R11, SR_CTAID.X ;  /* 0x00000000000b7919 */ /* 0x000e620000002500 */
[----:B------:R-:W-:-:S05]  /*0fd0*/  CS2R.32 R64, SR_CgaSize ;  /* 0x0000000000407805 */ /* 0x000fca0000008a00 */
[----:B------:R-:W-:-:S05]  /*0fe0*/  IMAD R64, R64, -0xa0, RZ ;  /* 0xffffff6040407824 */ /* 0x000fca00078e02ff */
[----:B------:R-:W-:-:S14]  /*0ff0*/  R2UR UR8, R64 ;  /* 0x00000000400872ca */ /* 0x000fdc00000e0000 */
[----:B------:R-:W2:Y:S01]  /*1000*/  LDCU UR8, c[0x0][UR8+0x2b0] ;  /* 0x00005600080877ac */ /* 0x000ea20008000800 */
[----:B------:R-:W-:-:S05]  /*1010*/  CS2R.32 R0, SR_CgaSize ;  /* 0x0000000000007805 */ /* 0x000fca0000008a00 */
[----:B------:R-:W-:-:S06]  /*1020*/  IMAD R0, R0, -0xa0, RZ ;  /* 0xffffff6000007824 */ /* 0x000fcc00078e02ff */
[----:B------:R-:W4:Y:S01]  /*1030*/  LDC R0, c[0x0][R0+0x2a0] ;  /* 0x0000a80000007b82 */ /* 0x000f220000000800 */
[----:B------:R-:W-:Y:S01]  /*1040*/  PRMT R8, RZ, 0x7610, R8 ;  /* 0x00007610ff087816 */ /* 0x000fe20000000008 */
[----:B------:R-:W2:Y:S01]  /*1050*/  S2R R20, SR_CTAID.Y ;  /* 0x0000000000147919 */ /* 0x000ea20000002600 */
[----:B------:R-:W-:-:S05]  /*1060*/  CS2R.32 R64, SR_CgaSize ;  /* 0x0000000000407805 */ /* 0x000fca0000008a00 */
[----:B------:R-:W-:-:S05]  /*1070*/  IMAD R64, R64, -0xa0, RZ ;  /* 0xffffff6040407824 */ /* 0x000fca00078e02ff */
[----:B---3--:R-:W-:-:S14]  /*1080*/  R2UR UR7, R64 ;  /* 0x00000000400772ca */ /* 0x008fdc00000e0000 */
[----:B------:R-:W3:Y:S01]  /*1090*/  LDCU UR7, c[0x0][UR7+0x2b4] ;  /* 0x00005680070777ac */ /* 0x000ee20008000800 */
[----:B------:R-:W-:Y:S01]  /*10a0*/  UISETP.NE.AND UP2, UPT, UR10, 0x2, UPT ;  /* 0x000000020a00788c */ /* 0x000fe2000bf45270 */
[----:B------:R-:W2:Y:S01]  /*10b0*/  LDC R9, c[0x0][0xb24] ;  /* 0x0002c900ff097b82 */ /* 0x000ea20000000800 */
[----:B------:R-:W-:-:S05]  /*10c0*/  CS2R.32 R62, SR_CgaSize ;  /* 0x00000000003e7805 */ /* 0x000fca0000008a00 */
[----:B------:R-:W-:-:S06]  /*10d0*/  IMAD R62, R62, -0xa0, RZ ;  /* 0xffffff603e3e7824 */ /* 0x000fcc00078e02ff */
[----:B------:R-:W4:Y:S08]  /*10e0*/  LDC R62, c[0x0][R62+0x2a4] ;  /* 0x0000a9003e3e7b82 */ /* 0x000f300000000800 */
[----:B------:R-:W4:Y:S01]  /*10f0*/  LDC R26, c[0x0][0xb24] ;  /* 0x0002c900ff1a7b82 */ /* 0x000f220000000800 */
[----:B-1----:R-:W-:Y:S01]  /*1100*/  I2FP.F32.U32 R4, R11 ;  /* 0x0000000b00047245 */ /* 0x002fe20000201000 */
[----:B------:R-:W-:-:S06]  /*1110*/  IMAD.MOV.U32 R21, RZ, RZ, R11 ;  /* 0x000000ffff157224 */ /* 0x000fcc00078e000b */
[----:B------:R-:W1:Y:S01]  /*1120*/  S2UR UR36, SR_CTAID.Z ;  /* 0x00000000002479c3 */ /* 0x000e620000002700 */
[----:B--2---:R-:W-:Y:S02]  /*1130*/  ISETP.GE.AND P0, PT, R9, 0x1, PT ;  /* 0x000000010900780c */ /* 0x004fe40003f06270 */
[----:B------:R-:W-:Y:S01]  /*1140*/  I2FP.F32.U32 R2, R20 ;  /* 0x0000001400027245 */ /* 0x000fe20000201000 */
[----:B------:R-:W-:-:S04]  /*1150*/  FMUL R4, R4, UR8 ;  /* 0x0000000804047c20 */ /* 0x000fc80008400000 */
[----:B---3--:R-:W-:Y:S01]  /*1160*/  FMUL R2, R2, UR7 ;  /* 0x0000000702027c20 */ /* 0x008fe20008400000 */
[----:B------:R-:W2:Y:S01]  /*1170*/  F2I.U32.TRUNC.NTZ R64, R4 ;  /* 0x0000000400407305 */ /* 0x000ea2000020f000 */
[----:B------:R-:W3:Y:S07]  /*1180*/  LDCU UR7, c[0x0][0xb30] ;  /* 0x00016600ff0777ac */ /* 0x000eee0008000800 */
[----:B------:R-:W1:Y:S01]  /*1190*/  F2I.U32.TRUNC.NTZ R3, R2 ;  /* 0x0000000200037305 */ /* 0x000e62000020f000 */
[----:B--2---:R-:W-:-:S04]  /*11a0*/  IMAD.MOV R64, RZ, RZ, -R64 ;  /* 0x000000ffff407224 */ /* 0x004fc800078e0a40 */
[----:B----4-:R-:W-:Y:S01]  /*11b0*/  IMAD R64, R0, R64, R11 ;  /* 0x0000004000407224 */ /* 0x010fe200078e020b */
[----:B------:R-:W-:Y:S01]  /*11c0*/  PRMT R0, RZ, 0x7610, R0 ;  /* 0x00007610ff007816 */ /* 0x000fe20000000000 */
[----:B---3--:R-:W-:Y:S01]  /*11d0*/  UISETP.NE.AND UP3, UPT, UR7, 0x1, UPT ;  /* 0x000000010700788c */ /* 0x008fe2000bf65270 */
[----:B-1----:R-:W-:-:S05]  /*11e0*/  IADD3 R3, PT, PT, -R3, RZ, RZ ;  /* 0x000000ff03037210 */ /* 0x002fca0007ffe1ff */
[----:B------:R-:W-:Y:S01]  /*11f0*/  IMAD R62, R62, R3, R20 ;  /* 0x000000033e3e7224 */ /* 0x000fe200078e0214 */
[----:B------:R-:W-:Y:S06]  /*1200*/  BRA.U UP4, `(.L_x_18) ;  /* 0x0000000104247547 */ /* 0x000fec000b800000 */
[----:B------:R-:W-:Y:S01]  /*1210*/  ISETP.NE.AND P1, PT, R62, RZ, PT ;  /* 0x000000ff3e00720c */ /* 0x000fe20003f25270 */
[----:B------:R-:W-:Y:S01]  /*1220*/  IMAD.MOV.U32 R0, RZ, RZ, 0x3 ;  /* 0x00000003ff007424 */ /* 0x000fe200078e00ff */
[C---:B------:R-:W-:Y:S02]  /*1230*/  LOP3.LUT R3, R64.reuse, 0xfffffffe, RZ, 0xc0, !PT ;  /* 0xfffffffe40037812 */ /* 0x040fe400078ec0ff */
[----:B------:R-:W-:Y:S02]  /*1240*/  ISETP.LT.U32.OR P1, PT, R64, 0x2, !P1 ;  /* 0x000000024000780c */ /* 0x000fe40004f21470 */
[----:B------:R-:W-:Y:S02]  /*1250*/  SHF.L.U32 R0, R0, R3, RZ ;  /* 0x0000000300007219 */ /* 0x000fe400000006ff */
[----:B------:R-:W-:Y:S02]  /*1260*/  SEL R5, RZ, 0x1, !P1 ;  /* 0x00000001ff057807 */ /* 0x000fe40004800000 */
[----:B------:R-:W-:-:S05]  /*1270*/  SEL R2, RZ, 0x2, !P1 ;  /* 0x00000002ff027807 */ /* 0x000fca0004800000 */
[----:B------:R-:W-:-:S05]  /*1280*/  IMAD.IADD R2, R5, 0x1, R2 ;  /* 0x0000000105027824 */ /* 0x000fca00078e0202 */
[----:B------:R-:W-:Y:S02]  /*1290*/  PRMT R8, R2, 0x7610, R8 ;  /* 0x0000761002087816 */ /* 0x000fe40000000008 */
.L_x_18:
[----:B------:R-:W-:Y:S05]  /*12a0*/  @!P0 BRA `(.L_x_19) ;  /* 0x0000000000b88947 */ /* 0x000fea0003800000 */
[----:B------:R-:W1:Y:S01]  /*12b0*/  LDC.64 R4, c[0x0][0xb18] ;  /* 0x0002c600ff047b82 */ /* 0x000e620000000a00 */
[----:B------:R-:W-:-:S07]  /*12c0*/  ISETP.NE.AND P0, PT, R9, 0x1, PT ;  /* 0x000000010900780c */ /* 0x000fce0003f05270 */
[----:B------:R-:W2:Y:S08]  /*12d0*/  LDC R14, c[0x0][0xb0c] ;  /* 0x0002c300ff0e7b82 */ /* 0x000eb00000000800 */
[----:B------:R-:W3:Y:S08]  /*12e0*/  LDC R13, c[0x0][0x370] ;  /* 0x0000dc00ff0d7b82 */ /* 0x000ef00000000800 */
[----:B------:R-:W4:Y:S01]  /*12f0*/  LDC R16, c[0x0][0x374] ;  /* 0x0000dd00ff107b82 */ /* 0x000f220000000800 */
[----:B-1----:R-:W-:-:S07]  /*1300*/  ISETP.NE.AND P1, PT, R4, 0x1, PT ;  /* 0x000000010400780c */ /* 0x002fce0003f25270 */
[----:B------:R-:W3:Y:S01]  /*1310*/  LDC.64 R6, c[0x0][0xb10] ;  /* 0x0002c400ff067b82 */ /* 0x000ee20000000a00 */
[----:B--2---:R-:W-:-:S07]  /*1320*/  ISETP.NE.AND P2, PT, R14, 0x1, PT ;  /* 0x000000010e00780c */ /* 0x004fce0003f45270 */
[----:B------:R-:W1:Y:S08]  /*1330*/  LDC R12, c[0x0][0xb20] ;  /* 0x0002c800ff0c7b82 */ /* 0x000e700000000800 */
[----:B------:R-:W2:Y:S01]  /*1340*/  LDC.64 R2, c[0x0][0xb28] ;  /* 0x0002ca00ff027b82 */ /* 0x000ea20000000a00 */
[----:B----4-:R-:W-:-:S04]  /*1350*/  IMAD.HI.U32 R15, R16, R5, RZ ;  /* 0x00000005100f7227 */ /* 0x010fc800078e00ff */
[----:B------:R-:W-:-:S04]  /*1360*/  IMAD.HI.U32 R5, R20, R5, RZ ;  /* 0x0000000514057227 */ /* 0x000fc800078e00ff */
[----:B---3--:R-:W-:-:S04]  /*1370*/  IMAD.HI.U32 R18, R13, R6, RZ ;  /* 0x000000060d127227 */ /* 0x008fc800078e00ff */
[C---:B------:R-:W-:Y:S01]  /*1380*/  IMAD.HI.U32 R22, R11.reuse, R6, RZ ;  /* 0x000000060b167227 */ /* 0x040fe200078e00ff */
[-C--:B------:R-:W-:Y:S02]  /*1390*/  @P2 SHF.R.U32.HI R13, RZ, R7.reuse, R18 ;  /* 0x00000007ff0d2219 */ /* 0x080fe40000011612 */
[-C--:B-1----:R-:W-:Y:S02]  /*13a0*/  @P1 SHF.R.U32.HI R16, RZ, R12.reuse, R15 ;  /* 0x0000000cff101219 */ /* 0x082fe4000001160f */
[----:B------:R-:W-:Y:S02]  /*13b0*/  SHF.R.U32.HI R5, RZ, R12, R5 ;  /* 0x0000000cff057219 */ /* 0x000fe40000011605 */
[----:B------:R-:W-:Y:S02]  /*13c0*/  SHF.R.U32.HI R22, RZ, R7, R22 ;  /* 0x00000007ff167219 */ /* 0x000fe40000011616 */
[----:B------:R-:W-:Y:S01]  /*13d0*/  SEL R5, R20, R5, !P1 ;  /* 0x0000000514057207 */ /* 0x000fe20004800000 */
[----:B--2---:R-:W-:Y:S01]  /*13e0*/  IMAD.HI.U32 R18, R16, R2, RZ ;  /* 0x0000000210127227 */ /* 0x004fe200078e00ff */
[----:B------:R-:W-:-:S02]  /*13f0*/  SEL R21, R11, R22, !P2 ;  /* 0x000000160b157207 */ /* 0x000fc40005000000 */
[----:B------:R-:W-:Y:S01]  /*1400*/  IADD3 R7, PT, PT, -R5, RZ, RZ ;  /* 0x000000ff05077210 */ /* 0x000fe20007ffe1ff */
[----:B------:R-:W-:Y:S01]  /*1410*/  IMAD.HI.U32 R6, R13, R2, RZ ;  /* 0x000000020d067227 */ /* 0x000fe200078e00ff */
[----:B------:R-:W-:-:S03]  /*1420*/  @P0 SHF.R.U32.HI R16, RZ, R3, R18 ;  /* 0x00000003ff100219 */ /* 0x000fc60000011612 */
[----:B------:R-:W-:Y:S01]  /*1430*/  IMAD R7, R4, R7, R20 ;  /* 0x0000000704077224 */ /* 0x000fe200078e0214 */
[----:B------:R-:W-:Y:S01]  /*1440*/  @P0 SHF.R.U32.HI R13, RZ, R3, R6 ;  /* 0x00000003ff0d0219 */ /* 0x000fe20000011606 */
[----:B------:R-:W-:-:S04]  /*1450*/  IMAD R16, R16, R9, RZ ;  /* 0x0000000910107224 */ /* 0x000fc800078e02ff */
[----:B------:R-:W-:Y:S01]  /*1460*/  IMAD R6, R13, R9, RZ ;  /* 0x000000090d067224 */ /* 0x000fe200078e02ff */
[----:B------:R-:W-:-:S04]  /*1470*/  ISETP.GE.AND P1, PT, R5, R16, PT ;  /* 0x000000100500720c */ /* 0x000fc80003f26270 */
[----:B------:R-:W-:Y:S01]  /*1480*/  ISETP.GE.OR P1, PT, R21, R6, P1 ;  /* 0x000000061500720c */ /* 0x000fe20000f26670 */
[----:B------:R-:W-:-:S05]  /*1490*/  IMAD.HI.U32 R6, R5, R2, RZ ;  /* 0x0000000205067227 */ /* 0x000fca00078e00ff */
[----:B------:R-:W-:-:S04]  /*14a0*/  SHF.R.U32.HI R6, RZ, R3, R6 ;  /* 0x00000003ff067219 */ /* 0x000fc80000011606 */
[----:B------:R-:W-:-:S03]  /*14b0*/  SEL R6, R5, R6, !P0 ;  /* 0x0000000605067207 */ /* 0x000fc60004000000 */
[----:B------:R-:W-:Y:S01]  /*14c0*/  @!P1 IMAD.HI.U32 R12, R21, R2, RZ ;  /* 0x00000002150c9227 */ /* 0x000fe200078e00ff */
[----:B------:R-:W-:-:S04]  /*14d0*/  IADD3 R2, PT, PT, -R6, RZ, RZ ;  /* 0x000000ff06027210 */ /* 0x000fc80007ffe1ff */
[----:B------:R-:W-:Y:S01]  /*14e0*/  @!P1 SHF.R.U32.HI R12, RZ, R3, R12 ;  /* 0x00000003ff0c9219 */ /* 0x000fe2000001160c */
[----:B------:R-:W-:-:S03]  /*14f0*/  IMAD R2, R9, R2, R5 ;  /* 0x0000000209027224 */ /* 0x000fc600078e0205 */
[----:B------:R-:W-:-:S05]  /*1500*/  @!P1 SEL R3, R21, R12, !P0 ;  /* 0x0000000c15039207 */ /* 0x000fca0004000000 */
[--C-:B------:R-:W-:Y:S02]  /*1510*/  @!P1 IMAD.IADD R6, R6, 0x1, -R3.reuse ;  /* 0x0000000106069824 */ /* 0x100fe400078e0a03 */
[----:B------:R-:W-:Y:S01]  /*1520*/  @!P1 IMAD R3, R2, R13, R3 ;  /* 0x0000000d02039224 */ /* 0x000fe200078e0203 */
[----:B------:R-:W-:Y:S01]  /*1530*/  IADD3 R2, PT, PT, -R21, RZ, RZ ;  /* 0x000000ff15027210 */ /* 0x000fe20007ffe1ff */
[----:B------:R-:W-:Y:S02]  /*1540*/  @!P1 IMAD R5, R6, R9, R21 ;  /* 0x0000000906059224 */ /* 0x000fe400078e0215 */
[----:B------:R-:W-:Y:S02]  /*1550*/  @!P1 IMAD.MOV.U32 R21, RZ, RZ, R3 ;  /* 0x000000ffff159224 */ /* 0x000fe400078e0003 */
[----:B------:R-:W-:Y:S02]  /*1560*/  IMAD R2, R14, R2, R11 ;  /* 0x000000020e027224 */ /* 0x000fe400078e020b */
[----:B------:R-:W-:-:S02]  /*1570*/  IMAD R20, R5, R4, R7 ;  /* 0x0000000405147224 */ /* 0x000fc400078e0207 */
[----:B------:R-:W-:Y:S02]  /*1580*/  IMAD R21, R21, R14, R2 ;  /* 0x0000000e15157224 */ /* 0x000fe400078e0202 */
.L_x_19:
[----:B------:R-:W-:Y:S05]  /*1590*/  BRA.U UP3, `(.L_x_20) ;  /* 0x0000000103407547 */ /* 0x000fea000b800000 */
[----:B------:R-:W1:Y:S08]  /*15a0*/  LDC.64 R4, c[0x0][0xb10] ;  /* 0x0002c400ff047b82 */ /* 0x000e700000000a00 */
[----:B------:R-:W2:Y:S08]  /*15b0*/  LDC.64 R2, c[0x0][0xb18] ;  /* 0x0002c600ff027b82 */ /* 0x000eb00000000a00 */
[----:B------:R-:W3:Y:S08]  /*15c0*/  LDC R6, c[0x0][0xb20] ;  /* 0x0002c800ff067b82 */ /* 0x000ef00000000800 */
[----:B------:R-:W4:Y:S01]  /*15d0*/  LDC R12, c[0x0][0xb0c] ;  /* 0x0002c300ff0c7b82 */ /* 0x000f220000000800 */
[----:B-1----:R-:W-:-:S05]  /*15e0*/  IMAD.HI.U32 R4, R21, R4, RZ ;  /* 0x0000000415047227 */ /* 0x002fca00078e00ff */
[----:B------:R-:W-:Y:S01]  /*15f0*/  SHF.R.U32.HI R4, RZ, R5, R4 ;  /* 0x00000005ff047219 */ /* 0x000fe20000011604 */
[----:B--2---:R-:W-:Y:S01]  /*1600*/  IMAD.HI.U32 R3, R20, R3, RZ ;  /* 0x0000000314037227 */ /* 0x004fe200078e00ff */
[----:B------:R-:W-:-:S04]  /*1610*/  ISETP.NE.AND P0, PT, R2, 0x1, PT ;  /* 0x000000010200780c */ /* 0x000fc80003f05270 */
[----:B---3--:R-:W-:-:S04]  /*1620*/  SHF.R.U32.HI R3, RZ, R6, R3 ;  /* 0x00000006ff037219 */ /* 0x008fc80000011603 */
[----:B------:R-:W-:Y:S02]  /*1630*/  SEL R3, R20, R3, !P0 ;  /* 0x0000000314037207 */ /* 0x000fe40004000000 */
[----:B----4-:R-:W-:-:S04]  /*1640*/  ISETP.NE.AND P1, PT, R12, 0x1, PT ;  /* 0x000000010c00780c */ /* 0x010fc80003f25270 */
[----:B------:R-:W-:-:S05]  /*1650*/  SEL R6, R21, R4, !P1 ;  /* 0x0000000415067207 */ /* 0x000fca0004800000 */
[----:B------:R-:W-:Y:S02]  /*1660*/  IMAD.IADD R4, R3, 0x1, -R6 ;  /* 0x0000000103047824 */ /* 0x000fe400078e0a06 */
[----:B------:R-:W-:Y:S02]  /*1670*/  IMAD.IADD R3, R6, 0x1, -R3 ;  /* 0x0000000106037824 */ /* 0x000fe400078e0a03 */
[----:B------:R-:W-:Y:S02]  /*1680*/  IMAD R21, R4, R12, R21 ;  /* 0x0000000c04157224 */ /* 0x000fe400078e0215 */
[----:B------:R-:W-:Y:S02]  /*1690*/  IMAD R20, R3, R2, R20 ;  /* 0x0000000203147224 */ /* 0x000fe400078e0214 */
.L_x_20:
[----:B------:R-:W-:Y:S05]  /*16a0*/  BRA.U !UP1, `(.L_x_21) ;  /* 0x00000001090c7547 */ /* 0x000fea000b800000 */
[----:B------:R-:W-:Y:S01]  /*16b0*/  UCGABAR_WAIT ;  /* 0x0000000000007dc7 */ /* 0x000fe20008000000 */
[----:B------:R-:W-:Y:S01]  /*16c0*/  CCTL.IVALL ;  /* 0x00000000ff00798f */ /* 0x000fe20002000000 */
[----:B------:R-:W-:Y:S05]  /*16d0*/  BRA `(.L_x_22) ;  /* 0x0000000000047947 */ /* 0x000fea0003800000 */
.L_x_21:
[----:B------:R-:W-:Y:S06]  /*16e0*/  BAR.SYNC.DEFER_BLOCKING 0x0 ;  /* 0x0000000000007b1d */ /* 0x000fec0000010000 */
.L_x_22:
[----:B------:R-:W-:Y:S05]  /*16f0*/  BRA.U UP2, `(.L_x_23) ;  /* 0x0000001902887547 */ /* 0x000fea000b800000 */
[----:B------:R-:W1:Y:S01]  /*1700*/  LDCU UR4, c[0x0][0x38c] ;  /* 0x00007180ff0477ac */ /* 0x000e620008000800 */
[----:B------:R-:W2:Y:S01]  /*1710*/  LDC R9, c[0x0][0x370] ;  /* 0x0000dc00ff097b82 */ /* 0x000ea20000000800 */
[C---:B------:R-:W-:Y:S02]  /*1720*/  IMAD.SHL.U32 R17, R11.reuse, 0x20, RZ ;  /* 0x000000200b117824 */ /* 0x040fe400078e00ff */
[----:B------:R-:W-:Y:S01]  /*1730*/  HFMA2 R14, -RZ, RZ, 0, 0 ;  /* 0x00000000ff0e7431 */ /* 0x000fe200000001ff */
[----:B------:R-:W-:Y:S01]  /*1740*/  UISETP.NE.AND UP1, UPT, UR10, URZ, UPT ;  /* 0x000000ff0a00728c */ /* 0x000fe2000bf25270 */
[----:B------:R-:W-:Y:S01]  /*1750*/  ISETP.NE.AND P4, PT, R10, RZ, P5 ;  /* 0x000000ff0a00720c */ /* 0x000fe20002f85270 */
[----:B------:R-:W-:Y:S01]  /*1760*/  IMAD.MOV.U32 R15, RZ, RZ, 0x1 ;  /* 0x00000001ff0f7424 */ /* 0x000fe200078e00ff */
[----:B------:R-:W-:Y:S01]  /*1770*/  SHF.L.U32 R16, R11, 0x6, RZ ;  /* 0x000000060b107819 */ /* 0x000fe200000006ff */
[----:B------:R-:W-:Y:S01]  /*1780*/  IMAD.MOV.U32 R12, RZ, RZ, RZ ;  /* 0x000000ffff0c7224 */ /* 0x000fe200078e00ff */
[----:B------:R-:W3:Y:S01]  /*1790*/  LDC R0, c[0x0][0x374] ;  /* 0x0000dd00ff007b82 */ /* 0x000ee20000000800 */
[----:B------:R-:W-:Y:S01]  /*17a0*/  MOV R10, RZ ;  /* 0x000000ff000a7202 */ /* 0x000fe20000000f00 */
[----:B------:R-:W-:Y:S01]  /*17b0*/  IMAD.MOV.U32 R8, RZ, RZ, 0x1 ;  /* 0x00000001ff087424 */ /* 0x000fe200078e00ff */
[----:B------:R-:W-:Y:S01]  /*17c0*/  LOP3.LUT R17, R17, 0x20, RZ, 0xc0, !PT ;  /* 0x0000002011117812 */ /* 0x000fe200078ec0ff */
[----:B------:R-:W4:Y:S01]  /*17d0*/  LDCU.64 UR14, c[0x0][0x348] ;  /* 0x00006900ff0e77ac */ /* 0x000f220008000a00 */
[----:B------:R-:W-:-:S02]  /*17e0*/  USEL UR22, UR6, 0x2, UP1 ;  /* 0x0000000206167887 */ /* 0x000fc40008800000 */
[----:B-1----:R-:W-:Y:S01]  /*17f0*/  UIADD3 UR5, UPT, UPT, UR4, 0x3f, URZ ;  /* 0x0000003f04057890 */ /* 0x002fe2000fffe0ff */
[----:B------:R-:W-:-:S03]  /*1800*/  UMOV UR23, URZ ;  /* 0x000000ff00177c82 */ /* 0x000fc60008000000 */
[----:B------:R-:W-:-:S04]  /*1810*/  USHF.R.S32.HI UR7, URZ, 0x1f, UR5 ;  /* 0x0000001fff077899 */ /* 0x000fc80008011405 */
[----:B------:R-:W-:Y:S02]  /*1820*/  ULEA.HI UR7, UR7, UR5, URZ, 0x6 ;  /* 0x0000000507077291 */ /* 0x000fe4000f8f30ff */
[----:B------:R-:W-:Y:S02]  /*1830*/  UIADD3 UR5, UPT, UPT, UR4, -0x1, URZ ;  /* 0xffffffff04057890 */ /* 0x000fe4000fffe0ff */
[----:B------:R-:W-:Y:S02]  /*1840*/  USHF.R.S32.HI UR7, URZ, 0x6, UR7 ;  /* 0x00000006ff077899 */ /* 0x000fe40008011407 */
[----:B------:R-:W-:Y:S02]  /*1850*/  UISETP.GE.U32.AND UP2, UPT, UR5, -0x7f, UPT ;  /* 0xffffff810500788c */ /* 0x000fe4000bf46070 */
[----:B------:R-:W-:Y:S02]  /*1860*/  UISETP.LT.U32.AND UP0, UPT, UR7, 0x11, UPT ;  /* 0x000000110700788c */ /* 0x000fe4000bf01070 */
[----:B------:R-:W-:-:S02]  /*1870*/  UIADD3 UR4, UPT, UPT, UR4, 0x7e, URZ ;  /* 0x0000007e04047890 */ /* 0x000fc4000fffe0ff */
[----:B------:R-:W-:-:S04]  /*1880*/  USEL UR5, UR7, 0x11, UP0 ;  /* 0x0000001107057887 */ /* 0x000fc80008000000 */
[----:B------:R-:W-:Y:S02]  /*1890*/  UIADD3 UR21, UPT, UPT, UR5, -0x1, URZ ;  /* 0xffffffff05157890 */ /* 0x000fe4000fffe0ff */
[----:B------:R-:W-:Y:S02]  /*18a0*/  @UP2 UIADD3 UR21, UPT, UPT, UR5, URZ, URZ ;  /* 0x000000ff05152290 */ /* 0x000fe4000fffe0ff */
[----:B------:R-:W-:Y:S02]  /*18b0*/  UIADD3 UR24, UPT, UPT, UR7, -UR5, URZ ;  /* 0x8000000507187290 */ /* 0x000fe4000fffe0ff */
[----:B------:R-:W-:Y:S02]  /*18c0*/  UIADD3 UR13, UPT, UPT, UR21, 0x1, URZ ;  /* 0x00000001150d7890 */ /* 0x000fe4000fffe0ff */
[----:B--2-4-:R-:W-:-:S12]  /*18d0*/  UIADD3 UR21, UPT, UPT, -UR21, URZ, URZ ;  /* 0x000000ff15157290 */ /* 0x014fd8000fffe1ff */
.L_x_43:
[----:B------:R-:W-:Y:S01]  /*18e0*/  UISETP.NE.AND UP0, UPT, UR37, URZ, UPT ;  /* 0x000000ff2500728c */ /* 0x000fe2000bf05270 */
[----:B------:R-:W1:Y:S08]  /*18f0*/  S2UR UR37, SR_CgaCtaId ;  /* 0x00000000002579c3 */ /* 0x000e700000008800 */
[----:B------:R-:W-:Y:S05]  /*1900*/  BRA.U UP0, `(.L_x_24) ;  /* 0x0000000100347547 */ /* 0x000fea000b800000 */
[----:B------:R-:W2:Y:S01]  /*1910*/  S2R R2, SR_CgaCtaId ;  /* 0x0000000000027919 */ /* 0x000ea20000008800 */
[----:B------:R-:W-:-:S04]  /*1920*/  MOV R3, 0x400 ;  /* 0x0000040000037802 */ /* 0x000fc80000000f00 */
[----:B--2---:R-:W-:Y:S02]  /*1930*/  LEA R3, R2, R3, 0x18 ;  /* 0x0000000302037211 */ /* 0x004fe400078ec0ff */
[----:B------:R-:W-:-:S03]  /*1940*/  SHF.L.U32 R2, R8, 0x1f, RZ ;  /* 0x0000001f08027819 */ /* 0x000fc600000006ff */
[----:B------:R-:W-:-:S04]  /*1950*/  IMAD R3, R10, 0x8, R3 ;  /* 0x000000080a037824 */ /* 0x000fc800078e0203 */
[----:B------:R-:W2:Y:S02]  /*1960*/  SYNCS.PHASECHK.TRANS64.TRYWAIT P0, [R3+URZ+0x1c0], R2 ;  /* 0x0001c002030075a7 */ /* 0x000ea400080011ff */
[----:B--2---:R-:W-:Y:S05]  /*1970*/  @!P0 BRA `(.L_x_25) ;  /* 0x0000006400748947 */ /* 0x004fea0003800000 */
.L_x_148:
[----:B------:R-:W-:Y:S01]  /*1980*/  VIADD R10, R10, 0x1 ;  /* 0x000000010a0a7836 */ /* 0x000fe20000000000 */
[----:B------:R2:W-:Y:S04]  /*1990*/  SYNCS.ARRIVE.TRANS64.A1T0 RZ, [R3+URZ+0x1b0], RZ ;  /* 0x0001b0ff03ff79a7 */ /* 0x0005e800081000ff */
[----:B------:R-:W-:-:S04]  /*19a0*/  ISETP.NE.AND P0, PT, R10, 0x2, PT ;  /* 0x000000020a00780c */ /* 0x000fc80003f05270 */
[----:B------:R-:W-:Y:S02]  /*19b0*/  SEL R10, R10, RZ, P0 ;  /* 0x000000ff0a0a7207 */ /* 0x000fe40000000000 */
[----:B--2---:R-:W-:-:S04]  /*19c0*/  SEL R3, RZ, 0x1, P0 ;  /* 0x00000001ff037807 */ /* 0x004fc80000000000 */
[----:B------:R-:W-:-:S07]  /*19d0*/  LOP3.LUT R8, R8, R3, RZ, 0x3c, !PT ;  /* 0x0000000308087212 */ /* 0x000fce00078e3cff */
.L_x_24:
[----:B------:R-:W-:Y:S01]  /*19e0*/  UMOV UR6, 0x400 ;  /* 0x0000040000067882 */ /* 0x000fe20000000000 */
[----:B------:R-:W-:Y:S01]  /*19f0*/  LEA.HI R3, R21, R21, RZ, 0x1 ;  /* 0x0000001515037211 */ /* 0x000fe200078f08ff */
[----:B-1----:R-:W-:Y:S01]  /*1a00*/  ULEA UR6, UR37, UR6, 0x18 ;  /* 0x0000000625067291 */ /* 0x002fe2000f8ec0ff */
[----:B------:R-:W-:Y:S01]  /*1a10*/  SHF.L.U32 R2, R15, 0x1f, RZ ;  /* 0x0000001f0f027819 */ /* 0x000fe200000006ff */
[----:B------:R-:W-:Y:S01]  /*1a20*/  UISETP.GE.U32.AND UP0, UPT, UR4, 0x7f, UPT ;  /* 0x0000007f0400788c */ /* 0x000fe2000bf06070 */
[----:B------:R-:W-:Y:S01]  /*1a30*/  R2UR UR35, R16 ;  /* 0x00000000102372ca */ /* 0x000fe200000e0000 */
[----:B------:R-:W-:Y:S01]  /*1a40*/  ULEA UR8, UR23, UR6, 0x3 ;  /* 0x0000000617087291 */ /* 0x000fe2000f8e18ff */
[----:B------:R-:W-:Y:S01]  /*1a50*/  IMAD.SHL.U32 R3, R3, 0x40, RZ ;  /* 0x0000004003037824 */ /* 0x000fe200078e00ff */
[----:B------:R-:W-:Y:S01]  /*1a60*/  R2UR UR11, R17 ;  /* 0x00000000110b72ca */ /* 0x000fe200000e0000 */
[----:B------:R-:W-:-:S03]  /*1a70*/  UMOV UR25, URZ ;  /* 0x000000ff00197c82 */ /* 0x000fc60008000000 */
[----:B------:R-:W-:-:S03]  /*1a80*/  LOP3.LUT R3, R3, 0xffffff80, RZ, 0xc0, !PT ;  /* 0xffffff8003037812 */ /* 0x000fc600078ec0ff */
[----:B------:R1:W2:Y:S01]  /*1a90*/  SYNCS.PHASECHK.TRANS64.TRYWAIT P0, [UR8+0x88], R2 ;  /* 0x00008802ff0075a7 */ /* 0x0002a20008001108 */
[----:B------:R-:W-:Y:S02]  /*1aa0*/  R2UR UR9, R3 ;  /* 0x00000000030972ca */ /* 0x000fe400000e0000 */
[----:B------:R-:W-:-:S11]  /*1ab0*/  R2UR UR8, R20 ;  /* 0x00000000140872ca */ /* 0x000fd600000e0000 */
[----:B------:R-:W-:Y:S02]  /*1ac0*/  ULOP3.LUT UR35, UR9, 0x40, UR35, 0xf8, !UPT ;  /* 0x0000004009237892 */ /* 0x000fe4000f8ef823 */
[----:B------:R-:W-:Y:S01]  /*1ad0*/  ULEA UR11, UR8, UR11, 0x6 ;  /* 0x0000000b080b7291 */ /* 0x000fe2000f8e30ff */
[----:B------:R-:W-:Y:S11]  /*1ae0*/  BRA.U !UP0, `(.L_x_26) ;  /* 0x0000000108c07547 */ /* 0x000ff6000b800000 */
[----:B------:R-:W-:Y:S01]  /*1af0*/  UMOV UR16, UR21 ;  /* 0x0000001500107c82 */ /* 0x000fe20008000000 */
[----:B------:R-:W-:Y:S01]  /*1b00*/  UMOV UR17, UR23 ;  /* 0x0000001700117c82 */ /* 0x000fe20008000000 */
[----:B------:R-:W-:-:S05]  /*1b10*/  UMOV UR34, URZ ;  /* 0x000000ff00227c82 */ /* 0x000fca0008000000 */
.L_x_32:
[----:B------:R-:W-:Y:S01]  /*1b20*/  ULEA UR33, UR17, UR6, 0x3 ;  /* 0x0000000611217291 */ /* 0x000fe2000f8e18ff */
[----:B------:R-:W-:Y:S01]  /*1b30*/  @P5 MOV R3, 0x6000 ;  /* 0x0000600000035802 */ /* 0x000fe20000000f00 */
[----:B-12-4-:R-:W-:Y:S10]  /*1b40*/  @P0 BRA `(.L_x_27) ;  /* 0x00000000000c0947 */ /* 0x016ff40003800000 */
[----:B------:R-:W-:-:S04]  /*1b50*/  SHF.L.U32 R5, R15, 0x1f, RZ ;  /* 0x0000001f0f057819 */ /* 0x000fc800000006ff */
[----:B------:R-:W2:Y:S02]  /*1b60*/  SYNCS.PHASECHK.TRANS64.TRYWAIT P0, [UR33+0x88], R5 ;  /* 0x00008805ff0075a7 */ /* 0x000ea40008001121 */
[----:B--2---:R-:W-:Y:S05]  /*1b70*/  @!P0 BRA `(.L_x_28) ;  /* 0x0000006400088947 */ /* 0x004fea0003800000 */
.L_x_27:
[----:B------:R2:W-:Y:S01]  /*1b80*/  @P5 SYNCS.ARRIVE.TRANS64 RZ, [UR33], R3 ;  /* 0x00000003ffff59a7 */ /* 0x0005e20008000021 */
[----:B------:R-:W-:Y:S02]  /*1b90*/  ULOP3.LUT UR8, UR22, 0x2, URZ, 0xfc, !UPT ;  /* 0x0000000216087892 */ /* 0x000fe4000f8efcff */
[----:B------:R-:W-:Y:S02]  /*1ba0*/  UIADD3 UR16, UPT, UPT, UR16, 0x1, URZ ;  /* 0x0000000110107890 */ /* 0x000fe4000fffe0ff */
[----:B------:R-:W-:Y:S02]  /*1bb0*/  UISETP.NE.AND UP0, UPT, UR8, 0x2, UPT ;  /* 0x000000020800788c */ /* 0x000fe4000bf05270 */
[----:B------:R-:W-:-:S07]  /*1bc0*/  UISETP.NE.AND UP2, UPT, UR16, 0x1, UPT ;  /* 0x000000011000788c */ /* 0x000fce000bf45270 */
[----:B------:R-:W-:Y:S05]  /*1bd0*/  BRA.U UP0, `(.L_x_29) ;  /* 0x0000000100047547 */ /* 0x000fea000b800000 */
[----:B------:R-:W-:Y:S05]  /*1be0*/  BPT.TRAP 0x1 ;  /* 0x000000040000795c */ /* 0x000fea0000300000 */
.L_x_29:
[----:B------:R-:W-:Y:S04]  /*1bf0*/  BSSY.RECONVERGENT B0, `(.L_x_30) ;  /* 0x0000003000007945 */ /* 0x000fe80003800200 */
[----:B------:R-:W-:Y:S05]  /*1c00*/  @!P4 BRA `(.L_x_31) ;  /* 0x000000000004c947 */ /* 0x000fea0003800000 */
[----:B------:R-:W-:Y:S05]  /*1c10*/  BPT.TRAP 0x1 ;  /* 0x000000040000795c */ /* 0x000fea0000300000 */
.L_x_31:
[----:B------:R-:W-:Y:S05]  /*1c20*/  BSYNC.RECONVERGENT B0 ;  /* 0x0000000000007941 */ /* 0x000fea0003800200 */
.L_x_30:
[----:B------:R-:W-:Y:S02]  /*1c30*/  UIADD3 UR23, UPT, UPT, UR17, 0x1, URZ ;  /* 0x0000000111177890 */ /* 0x000fe4000fffe0ff */
[----:B------:R-:W-:Y:S02]  /*1c40*/  ULEA UR32, UR17, UR6, 0xd ;  /* 0x0000000611207291 */ /* 0x000fe4000f8e68ff */
[----:B------:R-:W-:Y:S02]  /*1c50*/  UISETP.NE.AND UP0, UPT, UR23, 0x11, UPT ;  /* 0x000000111700788c */ /* 0x000fe4000bf05270 */
[----:B------:R-:W-:Y:S02]  /*1c60*/  UIADD3 UR28, UP1, UPT, UR14, 0x80, URZ ;  /* 0x000000800e1c7890 */ /* 0x000fe4000ff3e0ff */
[----:B------:R-:W-:Y:S02]  /*1c70*/  USEL UR9, URZ, 0x1, UP0 ;  /* 0x00000001ff097887 */ /* 0x000fe40008000000 */
[----:B------:R-:W-:-:S02]  /*1c80*/  USEL UR23, UR23, URZ, UP0 ;  /* 0x000000ff17177287 */ /* 0x000fc40008000000 */
[----:B------:R-:W-:Y:S02]  /*1c90*/  UIADD3 UR26, UP0, UPT, UR14, 0x180, URZ ;  /* 0x000001800e1a7890 */ /* 0x000fe4000ff1e0ff */
[----:B------:R-:W-:Y:S01]  /*1ca0*/  ULEA UR8, UR23, UR6, 0x3 ;  /* 0x0000000617087291 */ /* 0x000fe2000f8e18ff */
[----:B------:R-:W-:Y:S01]  /*1cb0*/  LOP3.LUT R15, R15, UR9, RZ, 0x3c, !PT ;  /* 0x000000090f0f7c12 */ /* 0x000fe2000f8e3cff */
[----:B------:R-:W-:Y:S02]  /*1cc0*/  ULOP3.LUT UR33, UR33, 0xfefffff8, URZ, 0xc0, !UPT ;  /* 0xfefffff821217892 */ /* 0x000fe4000f8ec0ff */
[----:B------:R-:W-:Y:S01]  /*1cd0*/  UIADD3.X UR29, UPT, UPT, URZ, UR15, URZ, UP1, !UPT ;  /* 0x0000000fff1d7290 */ /* 0x000fe20008ffe4ff */
[----:B-1----:R-:W-:Y:S01]  /*1ce0*/  SHF.L.U32 R2, R15, 0x1f, RZ ;  /* 0x0000001f0f027819 */ /* 0x002fe200000006ff */
[----:B------:R-:W-:Y:S02]  /*1cf0*/  UIADD3 UR32, UPT, UPT, UR32, 0x3400, URZ ;  /* 0x0000340020207890 */ /* 0x000fe4000fffe0ff */
[----:B------:R-:W-:Y:S01]  /*1d00*/  UIADD3.X UR27, UPT, UPT, URZ, UR15, URZ, UP0, !UPT ;  /* 0x0000000fff1b7290 */ /* 0x000fe200087fe4ff */
[----:B------:R4:W1:Y:S01]  /*1d10*/  SYNCS.PHASECHK.TRANS64.TRYWAIT P0, [UR8+0x88], R2 ;  /* 0x00008802ff0075a7 */ /* 0x0008620008001108 */
[----:B------:R-:W-:Y:S01]  /*1d20*/  ULEA UR8, UR17, UR6, 0xc ;  /* 0x0000000611087291 */ /* 0x000fe2000f8e60ff */
[----:B------:R-:W-:Y:S01]  /*1d30*/  UMOV UR18, 0x0 ;  /* 0x0000000000127882 */ /* 0x000fe20000000000 */
[----:B------:R-:W-:-:S02]  /*1d40*/  UMOV UR19, 0x10000000 ;  /* 0x1000000000137882 */ /* 0x000fc40000000000 */
[----:B------:R-:W-:Y:S01]  /*1d50*/  UIADD3 UR8, UPT, UPT, UR8, 0x25400, URZ ;  /* 0x0002540008087890 */ /* 0x000fe2000fffe0ff */
[----:B------:R2:W-:Y:S01]  /*1d60*/  UTMALDG.3D.2CTA [UR32], [UR28], desc[UR18] ;  /* 0x000012201c0075b4 */ /* 0x0005e20008211000 */
[----:B------:R-:W-:Y:S01]  /*1d70*/  UMOV UR10, UR34 ;  /* 0x00000022000a7c82 */ /* 0x000fe20008000000 */
[----:B------:R-:W-:Y:S01]  /*1d80*/  UMOV UR12, UR36 ;  /* 0x00000024000c7c82 */ /* 0x000fe20008000000 */
[----:B------:R-:W-:Y:S01]  /*1d90*/  UMOV UR9, UR33 ;  /* 0x0000002100097c82 */ /* 0x000fe20008000000 */
[----:B------:R-:W-:Y:S01]  /*1da0*/  UMOV UR25, UR13 ;  /* 0x0000000d00197c82 */ /* 0x000fe20008000000 */
[----:B------:R-:W-:-:S03]  /*1db0*/  UMOV UR17, UR23 ;  /* 0x0000001700117c82 */ /* 0x000fc60008000000 */
[----:B------:R4:W-:Y:S01]  /*1dc0*/  UTMALDG.3D.2CTA [UR8], [UR26], desc[UR18] ;  /* 0x000012081a0075b4 */ /* 0x0009e20008211000 */
[----:B--2---:R-:W-:Y:S01]  /*1dd0*/  UIADD3 UR34, UPT, UPT, UR34, 0x40, URZ ;  /* 0x0000004022227890 */ /* 0x004fe2000fffe0ff */
[----:B------:R-:W-:Y:S11]  /*1de0*/  BRA.U UP2, `(.L_x_32) ;  /* 0xfffffffd024c7547 */ /* 0x000ff6000b83ffff */
.L_x_26:
[----:B-12---:R-:W-:Y:S01]  /*1df0*/  PLOP3.LUT P0, PT, PT, PT, UP5, 0x80, 0x8 ;  /* 0x000000000008781c */ /* 0x006fe20003f0f058 */
[----:B----4-:R-:W-:Y:S01]  /*1e00*/  ULEA UR8, UR23, UR6, 0x3 ;  /* 0x0000000617087291 */ /* 0x010fe2000f8e18ff */
[----:B------:R-:W-:Y:S01]  /*1e10*/  SHF.L.U32 R2, R15, 0x1f, RZ ;  /* 0x0000001f0f027819 */ /* 0x000fe200000006ff */
[----:B------:R-:W-:-:S10]  /*1e20*/  UISETP.GT.AND UP0, UPT, UR7, UR5, UPT ;  /* 0x000000050700728c */ /* 0x000fd4000bf04270 */
[----:B------:R-:W-:Y:S01]  /*1e30*/  @!P0 SYNCS.ARRIVE.TRANS64.A1T0 RZ, [UR6+0x148], RZ ;  /* 0x000148ffffff89a7 */ /* 0x000fe20008100006 */
[----:B------:R1:W2:Y:S01]  /*1e40*/  SYNCS.PHASECHK.TRANS64.TRYWAIT P0, [UR8+0x88], R2 ;  /* 0x00008802ff0075a7 */ /* 0x0002a20008001108 */
[----:B------:R-:W-:Y:S05]  /*1e50*/  BRA.U !UP0, `(.L_x_33) ;  /* 0x0000000108c07547 */ /* 0x000fea000b800000 */
[----:B------:R-:W-:Y:S01]  /*1e60*/  UIADD3 UR26, UPT, UPT, UR24, UR25, URZ ;  /* 0x00000019181a7290 */ /* 0x000fe2000fffe0ff */
[----:B------:R-:W-:-:S11]  /*1e70*/  UMOV UR27, UR23 ;  /* 0x00000017001b7c82 */ /* 0x000fd60008000000 */
.L_x_39:
[----:B------:R-:W-:Y:S01]  /*1e80*/  ULEA UR17, UR27, UR6, 0x3 ;  /* 0x000000061b117291 */ /* 0x000fe2000f8e18ff */
[----:B--2---:R-:W-:Y:S01]  /*1e90*/  @P5 MOV R3, 0x6000 ;  /* 0x0000600000035802 */ /* 0x004fe20000000f00 */
[----:B-12---:R-:W-:Y:S10]  /*1ea0*/  @P0 BRA `(.L_x_34) ;  /* 0x00000000000c0947 */ /* 0x006ff40003800000 */
[----:B------:R-:W-:-:S04]  /*1eb0*/  SHF.L.U32 R5, R15, 0x1f, RZ ;  /* 0x0000001f0f057819 */ /* 0x000fc800000006ff */
[----:B------:R-:W2:Y:S02]  /*1ec0*/  SYNCS.PHASECHK.TRANS64.TRYWAIT P0, [UR17+0x88], R5 ;  /* 0x00008805ff0075a7 */ /* 0x000ea40008001111 */
[----:B--2---:R-:W-:Y:S05]  /*1ed0*/  @!P0 BRA `(.L_x_35) ;  /* 0x0000006000488947 */ /* 0x004fea0003800000 */
.L_x_34:
[----:B------:R2:W-:Y:S01]  /*1ee0*/  @P5 SYNCS.ARRIVE.TRANS64 RZ, [UR17], R3 ;  /* 0x00000003ffff59a7 */ /* 0x0005e20008000011 */
[----:B------:R-:W-:-:S04]  /*1ef0*/  ULOP3.LUT UR8, UR22, 0x2, URZ, 0xfc, !UPT ;  /* 0x0000000216087892 */ /* 0x000fc8000f8efcff */
[----:B------:R-:W-:-:S09]  /*1f00*/  UISETP.NE.AND UP0, UPT, UR8, 0x2, UPT ;  /* 0x000000020800788c */ /* 0x000fd2000bf05270 */
[----:B------:R-:W-:Y:S05]  /*1f10*/  BRA.U UP0, `(.L_x_36) ;  /* 0x0000000100047547 */ /* 0x000fea000b800000 */
[----:B------:R-:W-:Y:S05]  /*1f20*/  BPT.TRAP 0x1 ;  /* 0x000000040000795c */ /* 0x000fea0000300000 */
.L_x_36:
[----:B------:R-:W-:Y:S04]  /*1f30*/  BSSY.RECONVERGENT B0, `(.L_x_37) ;  /* 0x0000003000007945 */ /* 0x000fe80003800200 */
[----:B------:R-:W-:Y:S05]  /*1f40*/  @!P4 BRA `(.L_x_38) ;  /* 0x000000000004c947 */ /* 0x000fea0003800000 */
[----:B------:R-:W-:Y:S05]  /*1f50*/  BPT.TRAP 0x1 ;  /* 0x000000040000795c */ /* 0x000fea0000300000 */
.L_x_38:
[----:B------:R-:W-:Y:S05]  /*1f60*/  BSYNC.RECONVERGENT B0 ;  /* 0x0000000000007941 */ /* 0x000fea0003800200 */
.L_x_37:
        /* <DEDUP_REMOVED lines=9> */
[----:B------:R-:W-:Y:S02]  /*2000*/  USHF.L.U32 UR18, UR25, 0x6, URZ ;  /* 0x0000000619127899 */ /* 0x000fe400080006ff */
[----:B------:R-:W-:Y:S01]  /*2010*/  ULOP3.LUT UR17, UR17, 0xfefffff8, URZ, 0xc0, !UPT ;  /* 0xfefffff811117892 */ /* 0x000fe2000f8ec0ff */
[----:B-1----:R-:W-:Y:S01]  /*2020*/  SHF.L.U32 R2, R15, 0x1f, RZ ;  /* 0x0000001f0f027819 */ /* 0x002fe200000006ff */
[----:B------:R-:W-:Y:S02]  /*2030*/  UIADD3 UR16, UPT, UPT, UR16, 0x3400, URZ ;  /* 0x0000340010107890 */ /* 0x000fe4000fffe0ff */
[----:B------:R-:W-:Y:S01]  /*2040*/  UIADD3.X UR33, UPT, UPT, URZ, UR15, URZ, UP1, !UPT ;  /* 0x0000000fff217290 */ /* 0x000fe20008ffe4ff */
[----:B------:R4:W1:Y:S01]  /*2050*/  SYNCS.PHASECHK.TRANS64.TRYWAIT P0, [UR8+0x88], R2 ;  /* 0x00008802ff0075a7 */ /* 0x0008620008001108 */
[----:B------:R-:W-:-:S02]  /*2060*/  ULEA UR8, UR27, UR6, 0xc ;  /* 0x000000061b087291 */ /* 0x000fc4000f8e60ff */
[----:B------:R-:W-:Y:S02]  /*2070*/  UIADD3.X UR31, UPT, UPT, URZ, UR15, URZ, UP0, !UPT ;  /* 0x0000000fff1f7290 */ /* 0x000fe400087fe4ff */
[----:B------:R-:W-:Y:S01]  /*2080*/  UIADD3 UR8, UPT, UPT, UR8, 0x25400, URZ ;  /* 0x0002540008087890 */ /* 0x000fe2000fffe0ff */
[----:B------:R-:W-:Y:S01]  /*2090*/  UMOV UR28, 0x0 ;  /* 0x00000000001c7882 */ /* 0x000fe20000000000 */
[----:B------:R-:W-:Y:S01]  /*20a0*/  UMOV UR29, 0x10000000 ;  /* 0x10000000001d7882 */ /* 0x000fe20000000000 */
[----:B------:R-:W-:Y:S01]  /*20b0*/  UMOV UR19, UR35 ;  /* 0x0000002300137c82 */ /* 0x000fe20008000000 */
[----:B------:R-:W-:Y:S01]  /*20c0*/  UMOV UR20, UR36 ;  /* 0x0000002400147c82 */ /* 0x000fe20008000000 */
[----:B------:R-:W-:Y:S01]  /*20d0*/  UMOV UR12, UR36 ;  /* 0x00000024000c7c82 */ /* 0x000fe20008000000 */
[----:B------:R-:W-:Y:S01]  /*20e0*/  UMOV UR9, UR17 ;  /* 0x0000001100097c82 */ /* 0x000fe20008000000 */
[----:B------:R-:W-:Y:S01]  /*20f0*/  UMOV UR10, UR18 ;  /* 0x00000012000a7c82 */ /* 0x000fe20008000000 */
[----:B------:R4:W-:Y:S01]  /*2100*/  UTMALDG.3D.2CTA [UR16], [UR32], desc[UR28] ;  /* 0x00001c10200075b4 */ /* 0x0009e20008211000 */
[----:B------:R-:W-:Y:S01]  /*2110*/  UIADD3 UR25, UPT, UPT, UR25, 0x1, URZ ;  /* 0x0000000119197890 */ /* 0x000fe2000fffe0ff */
[----:B------:R-:W-:-:S03]  /*2120*/  UMOV UR27, UR23 ;  /* 0x00000017001b7c82 */ /* 0x000fc60008000000 */
[----:B------:R-:W-:Y:S01]  /*2130*/  UISETP.NE.AND UP0, UPT, UR25, UR26, UPT ;  /* 0x0000001a1900728c */ /* 0x000fe2000bf05270 */
[----:B------:R4:W-:Y:S08]  /*2140*/  UTMALDG.3D.2CTA [UR8], [UR30], desc[UR28] ;  /* 0x00001c081e0075b4 */ /* 0x0009f00008211000 */
[----:B----4-:R-:W-:Y:S05]  /*2150*/  BRA.U UP0, `(.L_x_39) ;  /* 0xfffffffd00487547 */ /* 0x010fea000b83ffff */
.L_x_33:
[----:B-1----:R-:W-:Y:S01]  /*2160*/  LEA R2, R14, UR6, 0x3 ;  /* 0x000000060e027c11 */ /* 0x002fe2000f8e18ff */
[----:B------:R-:W-:Y:S01]  /*2170*/  NOP ;  /* 0x0000000000007918 */ /* 0x000fe20000000000 */
[----:B--2---:R-:W-:Y:S02]  /*2180*/  SHF.L.U32 R3, R12, 0x1f, RZ ;  /* 0x0000001f0c037819 */ /* 0x004fe400000006ff */
[----:B------:R-:W-:Y:S02]  /*2190*/  LEA R4, R14, UR6, 0x4 ;  /* 0x000000060e047c11 */ /* 0x000fe4000f8e20ff */
[----:B------:R-:W1:Y:S02]  /*21a0*/  SYNCS.PHASECHK.TRANS64.TRYWAIT P0, [R2+URZ+0x150], R3 ;  /* 0x00015003020075a7 */ /* 0x000e6400080011ff */
[----:B-1----:R-:W-:Y:S05]  /*21b0*/  @!P0 BRA `(.L_x_40) ;  /* 0x0000005c00a88947 */ /* 0x002fea0003800000 */
.L_x_151:
[----:B------:R-:W2:Y:S01]  /*21c0*/  LDS.128 R4, [R4+0x1e0] ;  /* 0x0001e00004047984 */ /* 0x000ea20000000c00 */
[----:B------:R-:W-:Y:S01]  /*21d0*/  ISETP.GE.AND P0, PT, R26, 0x1, PT ;  /* 0x000000011a00780c */ /* 0x000fe20003f06270 */
[----:B-1----:R-:W-:Y:S01]  /*21e0*/  VIADD R2, R2, 0x160 ;  /* 0x0000016002027836 */ /* 0x002fe20000000000 */
[----:B------:R-:W-:Y:S01]  /*21f0*/  @!PT LDS RZ, [RZ] ;  /* 0x00000000fffff984 */ /* 0x000fe20000000800 */
[----:B------:R-:W-:Y:S01]  /*2200*/  @!PT LDS RZ, [RZ] ;  /* 0x00000000fffff984 */ /* 0x000fe20000000800 */
[----:B------:R-:W-:Y:S01]  /*2210*/  @!PT LDS RZ, [RZ] ;  /* 0x00000000fffff984 */ /* 0x000fe20000000800 */
[----:B------:R-:W-:Y:S01]  /*2220*/  @!PT LDS RZ, [RZ] ;  /* 0x00000000fffff984 */ /* 0x000fe20000000800 */
[----:B------:R1:W-:Y:S06]  /*2230*/  MEMBAR.ALL.CTA ;  /* 0x0000000000007992 */ /* 0x0003ec0000008000 */
[----:B-1----:R-:W1:Y:S01]  /*2240*/  FENCE.VIEW.ASYNC.S ;  /* 0x00000000000073c6 */ /* 0x002e620000000000 */
[----:B------:R-:W-:-:S04]  /*2250*/  PRMT R2, RZ, 0x654, R2 ;  /* 0x00000654ff027816 */ /* 0x000fc80000000002 */
[----:B-1----:R1:W-:Y:S01]  /*2260*/  SYNCS.ARRIVE.TRANS64.RED.A1T0 RZ, [R2+URZ], RZ ;  /* 0x000000ff02ff79a7 */ /* 0x0023e200081004ff */
[----:B--2---:R-:W-:-:S13]  /*2270*/  LOP3.LUT P2, RZ, R6, 0x1, RZ, 0xc0, !PT ;  /* 0x0000000106ff7812 */ /* 0x004fda000784c0ff */
[----:B------:R-:W-:Y:S01]  /*2280*/  @P2 SHF.R.U32.HI R3, RZ, 0x10, R5 ;  /* 0x00000010ff032819 */ /* 0x000fe20000011605 */
[----:B------:R-:W-:Y:S01]  /*2290*/  VOTEU.ANY UP0, P2 ;  /* 0x0000000000ff7886 */ /* 0x000fe20001000100 */
[----:B------:R-:W-:Y:S02]  /*22a0*/  @P2 MOV R13, R4 ;  /* 0x00000004000d2202 */ /* 0x000fe40000000f00 */
[----:B------:R-:W-:Y:S02]  /*22b0*/  @P2 R2UR.BROADCAST UR8, R3 ;  /* 0x00000000030822ca */ /* 0x000fe400008e0000 */
[----:B------:R-:W-:-:S11]  /*22c0*/  @P2 LOP3.LUT R11, R5, 0xffff, RZ, 0xc0, !PT ;  /* 0x0000ffff050b2812 */ /* 0x000fd600078ec0ff */
[----:B------:R-:W-:Y:S01]  /*22d0*/  @UP0 UMOV UR36, UR8 ;  /* 0x0000000800240c82 */ /* 0x000fe20008000000 */
[----:B-1----:R-:W-:Y:S05]  /*22e0*/  @!P0 BRA `(.L_x_41) ;  /* 0x0000000000b88947 */ /* 0x002fea0003800000 */
[----:B------:R-:W3:Y:S01]  /*22f0*/  LDC.64 R4, c[0x0][0xb18] ;  /* 0x0002c600ff047b82 */ /* 0x000ee20000000a00 */
[----:B------:R-:W-:-:S07]  /*2300*/  ISETP.NE.AND P3, PT, R26, 0x1, PT ;  /* 0x000000011a00780c */ /* 0x000fce0003f65270 */
[----:B------:R-:W1:Y:S08]  /*2310*/  LDC.64 R6, c[0x0][0xb10] ;  /* 0x0002c400ff067b82 */ /* 0x000e700000000a00 */
[----:B------:R-:W2:Y:S08]  /*2320*/  LDC R18, c[0x0][0xb20] ;  /* 0x0002c800ff127b82 */ /* 0x000eb00000000800 */
[----:B------:R-:W4:Y:S01]  /*2330*/  LDC R20, c[0x0][0xb0c] ;  /* 0x0002c300ff147b82 */ /* 0x000f220000000800 */
[----:B---3--:R-:W-:Y:S01]  /*2340*/  IMAD.HI.U32 R19, R0, R5, RZ ;  /* 0x0000000500137227 */ /* 0x008fe200078e00ff */
[----:B------:R-:W-:-:S03]  /*2350*/  ISETP.NE.AND P0, PT, R4, 0x1, PT ;  /* 0x000000010400780c */ /* 0x000fc60003f05270 */
[----:B------:R-:W-:-:S03]  /*2360*/  IMAD.HI.U32 R5, R11, R5, RZ ;  /* 0x000000050b057227 */ /* 0x000fc600078e00ff */
[----:B------:R-:W3:Y:S01]  /*2370*/  LDC.64 R2, c[0x0][0xb28] ;  /* 0x0002ca00ff027b82 */ /* 0x000ee20000000a00 */
[----:B-1----:R-:W-:-:S04]  /*2380*/  IMAD.HI.U32 R22, R9, R6, RZ ;  /* 0x0000000609167227 */ /* 0x002fc800078e00ff */
[----:B------:R-:W-:Y:S01]  /*2390*/  IMAD.HI.U32 R24, R13, R6, RZ ;  /* 0x000000060d187227 */ /* 0x000fe200078e00ff */
[----:B------:R-:W-:Y:S02]  /*23a0*/  SHF.R.U32.HI R22, RZ, R7, R22 ;  /* 0x00000007ff167219 */ /* 0x000fe40000011616 */
[-C--:B--2---:R-:W-:Y:S02]  /*23b0*/  SHF.R.U32.HI R19, RZ, R18.reuse, R19 ;  /* 0x00000012ff137219 */ /* 0x084fe40000011613 */
[----:B------:R-:W-:Y:S02]  /*23c0*/  SHF.R.U32.HI R18, RZ, R18, R5 ;  /* 0x00000012ff127219 */ /* 0x000fe40000011605 */
[----:B------:R-:W-:Y:S02]  /*23d0*/  SEL R19, R0, R19, !P0 ;  /* 0x0000001300137207 */ /* 0x000fe40004000000 */
[----:B------:R-:W-:Y:S02]  /*23e0*/  SHF.R.U32.HI R24, RZ, R7, R24 ;  /* 0x00000007ff187219 */ /* 0x000fe40000011618 */
[----:B----4-:R-:W-:-:S02]  /*23f0*/  ISETP.NE.AND P1, PT, R20, 0x1, PT ;  /* 0x000000011400780c */ /* 0x010fc40003f25270 */
[----:B------:R-:W-:Y:S02]  /*2400*/  SEL R5, R11, R18, !P0 ;  /* 0x000000120b057207 */ /* 0x000fe40004000000 */
[----:B------:R-:W-:Y:S02]  /*2410*/  SEL R21, R9, R22, !P1 ;  /* 0x0000001609157207 */ /* 0x000fe40004800000 */
[----:B------:R-:W-:Y:S01]  /*2420*/  SEL R7, R13, R24, !P1 ;  /* 0x000000180d077207 */ /* 0x000fe20004800000 */
[----:B---3--:R-:W-:-:S04]  /*2430*/  IMAD.HI.U32 R22, R19, R2, RZ ;  /* 0x0000000213167227 */ /* 0x008fc800078e00ff */
[----:B------:R-:W-:Y:S01]  /*2440*/  IMAD.HI.U32 R6, R21, R2, RZ ;  /* 0x0000000215067227 */ /* 0x000fe200078e00ff */
[----:B------:R-:W-:-:S04]  /*2450*/  @P3 SHF.R.U32.HI R19, RZ, R3, R22 ;  /* 0x00000003ff133219 */ /* 0x000fc80000011616 */
        /* <DEDUP_REMOVED lines=8> */
[----:B------:R-:W-:-:S04]  /*24e0*/  @!P0 IMAD.HI.U32 R18, R7, R2, RZ ;  /* 0x0000000207128227 */ /* 0x000fc800078e00ff */
[----:B------:R-:W-:Y:S01]  /*24f0*/  IMAD.MOV R2, RZ, RZ, -R6 ;  /* 0x000000ffff027224 */ /* 0x000fe200078e0a06 */
[----:B------:R-:W-:-:S03]  /*2500*/  @!P0 SHF.R.U32.HI R18, RZ, R3, R18 ;  /* 0x00000003ff128219 */ /* 0x000fc60000011612 */
[----:B------:R-:W-:Y:S01]  /*2510*/  IMAD R2, R26, R2, R5 ;  /* 0x000000021a027224 */ /* 0x000fe200078e0205 */
[----:B------:R-:W-:Y:S02]  /*2520*/  @!P0 SEL R3, R7, R18, !P3 ;  /* 0x0000001207038207 */ /* 0x000fe40005800000 */
[----:B------:R-:W-:-:S03]  /*2530*/  IADD3 R18, PT, PT, -R5, RZ, RZ ;  /* 0x000000ff05127210 */ /* 0x000fc60007ffe1ff */
[--C-:B------:R-:W-:Y:S02]  /*2540*/  @!P0 IMAD.IADD R6, R6, 0x1, -R3.reuse ;  /* 0x0000000106068824 */ /* 0x100fe400078e0a03 */
[----:B------:R-:W-:Y:S01]  /*2550*/  @!P0 IMAD R3, R2, R21, R3 ;  /* 0x0000001502038224 */ /* 0x000fe200078e0203 */
[----:B------:R-:W-:Y:S01]  /*2560*/  IADD3 R2, PT, PT, -R7, RZ, RZ ;  /* 0x000000ff07027210 */ /* 0x000fe20007ffe1ff */
[----:B------:R-:W-:Y:S02]  /*2570*/  @!P0 IMAD R5, R26, R6, R7 ;  /* 0x000000061a058224 */ /* 0x000fe400078e0207 */
[----:B------:R-:W-:Y:S02]  /*2580*/  IMAD R11, R4, R18, R11 ;  /* 0x00000012040b7224 */ /* 0x000fe400078e020b */
[----:B------:R-:W-:Y:S02]  /*2590*/  @!P0 IMAD.MOV.U32 R7, RZ, RZ, R3 ;  /* 0x000000ffff078224 */ /* 0x000fe400078e0003 */
[----:B------:R-:W-:-:S02]  /*25a0*/  IMAD R2, R20, R2, R13 ;  /* 0x0000000214027224 */ /* 0x000fc400078e020d */
[----:B------:R-:W-:Y:S02]  /*25b0*/  IMAD R11, R5, R4, R11 ;  /* 0x00000004050b7224 */ /* 0x000fe400078e020b */
[----:B------:R-:W-:Y:S02]  /*25c0*/  IMAD R13, R7, R20, R2 ;  /* 0x00000014070d7224 */ /* 0x000fe400078e0202 */
.L_x_41:
[----:B------:R-:W1:Y:S02]  /*25d0*/  LDCU UR8, c[0x0][0xb30] ;  /* 0x00016600ff0877ac */ /* 0x000e640008000800 */
[----:B-1----:R-:W-:-:S09]  /*25e0*/  UISETP.NE.AND UP0, UPT, UR8, 0x1, UPT ;  /* 0x000000010800788c */ /* 0x002fd2000bf05270 */
[----:B------:R-:W-:Y:S05]  /*25f0*/  BRA.U UP0, `(.L_x_42) ;  /* 0x0000000100407547 */ /* 0x000fea000b800000 */
[----:B------:R-:W1:Y:S08]  /*2600*/  LDC.64 R4, c[0x0][0xb10] ;  /* 0x0002c400ff047b82 */ /* 0x000e700000000a00 */
[----:B------:R-:W2:Y:S08]  /*2610*/  LDC.64 R2, c[0x0][0xb18] ;  /* 0x0002c600ff027b82 */ /* 0x000eb00000000a00 */
[----:B------:R-:W4:Y:S08]  /*2620*/  LDC R6, c[0x0][0xb20] ;  /* 0x0002c800ff067b82 */ /* 0x000f300000000800 */
[----:B------:R-:W3:Y:S01]  /*2630*/  LDC R18, c[0x0][0xb0c] ;  /* 0x0002c300ff127b82 */ /* 0x000ee20000000800 */
[----:B-1----:R-:W-:-:S05]  /*2640*/  IMAD.HI.U32 R4, R13, R4, RZ ;  /* 0x000000040d047227 */ /* 0x002fca00078e00ff */
[----:B------:R-:W-:Y:S01]  /*2650*/  SHF.R.U32.HI R4, RZ, R5, R4 ;  /* 0x00000005ff047219 */ /* 0x000fe20000011604 */
[----:B--2---:R-:W-:Y:S01]  /*2660*/  IMAD.HI.U32 R3, R11, R3, RZ ;  /* 0x000000030b037227 */ /* 0x004fe200078e00ff */
[----:B------:R-:W-:-:S04]  /*2670*/  ISETP.NE.AND P0, PT, R2, 0x1, PT ;  /* 0x000000010200780c */ /* 0x000fc80003f05270 */
[----:B----4-:R-:W-:-:S04]  /*2680*/  SHF.R.U32.HI R6, RZ, R6, R3 ;  /* 0x00000006ff067219 */ /* 0x010fc80000011603 */
[----:B------:R-:W-:Y:S02]  /*2690*/  SEL R3, R11, R6, !P0 ;  /* 0x000000060b037207 */ /* 0x000fe40004000000 */
[----:B---3--:R-:W-:-:S04]  /*26a0*/  ISETP.NE.AND P1, PT, R18, 0x1, PT ;  /* 0x000000011200780c */ /* 0x008fc80003f25270 */
[----:B------:R-:W-:-:S05]  /*26b0*/  SEL R4, R13, R4, !P1 ;  /* 0x000000040d047207 */ /* 0x000fca0004800000 */
[----:B------:R-:W-:Y:S02]  /*26c0*/  IMAD.IADD R5, R3, 0x1, -R4 ;  /* 0x0000000103057824 */ /* 0x000fe400078e0a04 */
[----:B------:R-:W-:Y:S02]  /*26d0*/  IMAD.IADD R3, R4, 0x1, -R3 ;  /* 0x0000000104037824 */ /* 0x000fe400078e0a03 */
[----:B------:R-:W-:Y:S02]  /*26e0*/  IMAD R13, R5, R18, R13 ;  /* 0x00000012050d7224 */ /* 0x000fe400078e020d */
[----:B------:R-:W-:-:S07]  /*26f0*/  IMAD R11, R3, R2, R11 ;  /* 0x00000002030b7224 */ /* 0x000fce00078e020b */
.L_x_42:
[----:B------:R-:W-:Y:S01]  /*2700*/  VIADD R14, R14, 0x1 ;  /* 0x000000010e0e7836 */ /* 0x000fe20000000000 */
[----:B------:R-:W-:Y:S01]  /*2710*/  UPLOP3.LUT UP5, UPT, UPT, UPT, UPT, 0x80, 0x8 ;  /* 0x000000000008789c */ /* 0x000fe20003faf070 */
[----:B------:R-:W-:Y:S02]  /*2720*/  IMAD.IADD R21, R13, 0x1, R64 ;  /* 0x000000010d157824 */ /* 0x000fe400078e0240 */
[----:B------:R-:W-:Y:S01]  /*2730*/  IMAD.IADD R20, R11, 0x1, R62 ;  /* 0x000000010b147824 */ /* 0x000fe200078e023e */
[----:B------:R-:W-:-:S04]  /*2740*/  ISETP.NE.AND P0, PT, R14, 0x2, PT ;  /* 0x000000020e00780c */ /* 0x000fc80003f05270 */
[----:B------:R-:W-:Y:S02]  /*2750*/  SEL R3, RZ, 0x1, P0 ;  /* 0x00000001ff037807 */ /* 0x000fe40000000000 */
[----:B------:R-:W-:Y:S02]  /*2760*/  SEL R14, R14, RZ, P0 ;  /* 0x000000ff0e0e7207 */ /* 0x000fe40000000000 */
[----:B------:R-:W-:Y:S01]  /*2770*/  LOP3.LUT R12, R12, R3, RZ, 0x3c, !PT ;  /* 0x000000030c0c7212 */ /* 0x000fe200078e3cff */
[----:B------:R-:W-:Y:S06]  /*2780*/  @P2 BRA `(.L_x_43) ;  /* 0xfffffff000542947 */ /* 0x000fec000383ffff */
[----:B------:R-:W-:Y:S01]  /*2790*/  UIADD3 UR6, UPT, UPT, UR6, 0x88, URZ ;  /* 0x0000008806067890 */ /* 0x000fe2000fffe0ff */
[----:B------:R-:W-:-:S03]  /*27a0*/  SHF.L.U32 R3, R15, 0x1f, RZ ;  /* 0x0000001f0f037819 */ /* 0x000fc600000006ff */
[----:B------:R-:W-:-:S09]  /*27b0*/  ULEA UR4, UR23, UR6, 0x3 ;  /* 0x0000000617047291 */ /* 0x000fd2000f8e18ff */
[----:B------:R-:W1:Y:S02]  /*27c0*/  SYNCS.PHASECHK.TRANS64.TRYWAIT P0, [UR4], R3 ;  /* 0x00000003ff0075a7 */ /* 0x000e640008001104 */
[----:B-1----:R-:W-:Y:S05]  /*27d0*/  @!P0 BRA `(.L_x_44) ;  /* 0x0000005800348947 */ /* 0x002fea0003800000 */
.L_x_153:
[----:B------:R-:W-:-:S04]  /*27e0*/  UIADD3 UR5, UPT, UPT, UR23, 0x1, URZ ;  /* 0x0000000117057890 */ /* 0x000fc8000fffe0ff */
[----:B------:R-:W-:-:S04]  /*27f0*/  UISETP.NE.AND UP0, UPT, UR5, 0x11, UPT ;  /* 0x000000110500788c */ /* 0x000fc8000bf05270 */
[----:B------:R-:W-:Y:S02]  /*2800*/  USEL UR7, URZ, 0x1, UP0 ;  /* 0x00000001ff077887 */ /* 0x000fe40008000000 */
[----:B------:R-:W-:-:S04]  /*2810*/  USEL UR5, UR5, URZ, UP0 ;  /* 0x000000ff05057287 */ /* 0x000fc80008000000 */
[----:B------:R-:W-:Y:S01]  /*2820*/  ULEA UR4, UR5, UR6, 0x3 ;  /* 0x0000000605047291 */ /* 0x000fe2000f8e18ff */
[----:B------:R-:W-:-:S04]  /*2830*/  LOP3.LUT R2, R15, UR7, RZ, 0x3c, !PT ;  /* 0x000000070f027c12 */ /* 0x000fc8000f8e3cff */
[----:B-1----:R-:W-:-:S04]  /*2840*/  SHF.L.U32 R3, R2, 0x1f, RZ ;  /* 0x0000001f02037819 */ /* 0x002fc800000006ff */
[----:B------:R-:W1:Y:S02]  /*2850*/  SYNCS.PHASECHK.TRANS64.TRYWAIT P0, [UR4], R3 ;  /* 0x00000003ff0075a7 */ /* 0x000e640008001104 */
[----:B-1----:R-:W-:Y:S05]  /*2860*/  @!P0 BRA `(.L_x_45) ;  /* 0x0000005800288947 */ /* 0x002fea0003800000 */
.L_x_155:
        /* <DEDUP_REMOVED lines=9> */
.L_x_157:
        /* <DEDUP_REMOVED lines=9> */
.L_x_159:
        /* <DEDUP_REMOVED lines=9> */
.L_x_161:
        /* <DEDUP_REMOVED lines=9> */
.L_x_163:
        /* <DEDUP_REMOVED lines=9> */
.L_x_165:
        /* <DEDUP_REMOVED lines=9> */
.L_x_167:
        /* <DEDUP_REMOVED lines=9> */
.L_x_169:
        /* <DEDUP_REMOVED lines=9> */
.L_x_171:
        /* <DEDUP_REMOVED lines=9> */
.L_x_173:
        /* <DEDUP_REMOVED lines=9> */
.L_x_175:
        /* <DEDUP_REMOVED lines=9> */
.L_x_177:
        /* <DEDUP_REMOVED lines=9> */
.L_x_179:
        /* <DEDUP_REMOVED lines=9> */
.L_x_181:
        /* <DEDUP_REMOVED lines=9> */
.L_x_183:
[----:B------:R-:W-:-:S04]  /*3050*/  UIADD3 UR5, UPT, UPT, UR5, 0x1, URZ ;  /* 0x0000000105057890 */ /* 0x000fc8000fffe0ff */
[----:B------:R-:W-:-:S04]  /*3060*/  UISETP.NE.AND UP0, UPT, UR5, 0x11, UPT ;  /* 0x000000110500788c */ /* 0x000fc8000bf05270 */
[----:B------:R-:W-:Y:S02]  /*3070*/  USEL UR4, URZ, 0x1, UP0 ;  /* 0x00000001ff047887 */ /* 0x000fe40008000000 */
[----:B------:R-:W-:-:S04]  /*3080*/  USEL UR5, UR5, URZ, UP0 ;  /* 0x000000ff05057287 */ /* 0x000fc80008000000 */
[----:B------:R-:W-:Y:S01]  /*3090*/  ULEA UR5, UR5, UR6, 0x3 ;  /* 0x0000000605057291 */ /* 0x000fe2000f8e18ff */
[----:B-1----:R-:W-:-:S04]  /*30a0*/  LOP3.LUT R3, R2, UR4, RZ, 0x3c, !PT ;  /* 0x0000000402037c12 */ /* 0x002fc8000f8e3cff */
[----:B------:R-:W-:Y:S01]  /*30b0*/  SHF.L.U32 R3, R3, 0x1f, RZ ;  /* 0x0000001f03037819 */ /* 0x000fe200000006ff */
[----:B---3--:R-:W-:-:S07]  /*30c0*/  IMAD.U32 R0, RZ, RZ, UR5 ;  /* 0x00000005ff007e24 */ /* 0x008fce000f8e00ff */
.L_x_60:
[----:B-1----:R1:W2:Y:S02]  /*30d0*/  SYNCS.PHASECHK.TRANS64.TRYWAIT P0, [R0+URZ], R3 ;  /* 0x00000003000075a7 */ /* 0x0022a400080011ff */
[----:B--2---:R-:W-:Y:S05]  /*30e0*/  @!P0 NANOSLEEP.SYNCS 0x989680 ;  /* 0x009896800000895d */ /* 0x004fea0003900000 */
[----:B------:R-:W2:Y:S02]  /*30f0*/  @!P0 SYNCS.PHASECHK.TRANS64 P0, [R0+URZ], R3 ;  /* 0x00000003000085a7 */ /* 0x000ea400080010ff */
[----:B--2---:R-:W-:Y:S05]  /*3100*/  @P0 EXIT ;  /* 0x000000000000094d */ /* 0x004fea0003800000 */
[----:B------:R-:W-:Y:S05]  /*3110*/  BRA `(.L_x_60) ;  /* 0xfffffffc00ec7947 */ /* 0x000fea000383ffff */
.L_x_23:
[----:B------:R-:W-:-:S04]  /*3120*/  UISETP.NE.AND UP1, UPT, UR37, URZ, UPT ;  /* 0x000000ff2500728c */ /* 0x000fc8000bf25270 */
[----:B------:R-:W-:-:S09]  /*3130*/  UISETP.NE.OR UP1, UPT, UR10, 0x1, UP1 ;  /* 0x000000010a00788c */ /* 0x000fd20008f25670 */
[----:B------:R-:W-:Y:S05]  /*3140*/  BRA.U UP1, `(.L_x_61) ;  /* 0x00000005014c7547 */ /* 0x000fea000b800000 */
[----:B------:R-:W-:Y:S01]  /*3150*/  HFMA2 R11, -RZ, RZ, 0, 0 ;  /* 0x00000000ff0b7431 */ /* 0x000fe200000001ff */
[----:B------:R-:W-:Y:S01]  /*3160*/  ISETP.GE.U32.AND P2, PT, R10, 0x2, PT ;  /* 0x000000020a00780c */ /* 0x000fe20003f46070 */
[----:B------:R-:W-:Y:S01]  /*3170*/  IMAD.MOV.U32 R12, RZ, RZ, 0x1 ;  /* 0x00000001ff0c7424 */ /* 0x000fe200078e00ff */
[----:B------:R-:W-:Y:S01]  /*3180*/  CS2R R8, SRZ ;  /* 0x0000000000087805 */ /* 0x000fe2000001ff00 */
[----:B------:R-:W-:Y:S01]  /*3190*/  IMAD.MOV.U32 R3, RZ, RZ, RZ ;  /* 0x000000ffff037224 */ /* 0x000fe200078e00ff */
[----:B------:R-:W-:Y:S01]  /*31a0*/  UMOV UR4, 0x400 ;  /* 0x0000040000047882 */ /* 0x000fe20000000000 */
[----:B------:R-:W-:Y:S01]  /*31b0*/  UMOV UR6, URZ ;  /* 0x000000ff00067c82 */ /* 0x000fe20008000000 */
[----:B------:R-:W-:-:S12]  /*31c0*/  ULEA UR37, UR37, UR4, 0x18 ;  /* 0x0000000425257291 */ /* 0x000fd8000f8ec0ff */
.L_x_65:
[----:B------:R-:W-:Y:S02]  /*31d0*/  LEA R0, R3, UR37, 0x3 ;  /* 0x0000002503007c11 */ /* 0x000fe4000f8e18ff */
[----:B------:R-:W-:-:S03]  /*31e0*/  SHF.L.U32 R5, R8, 0x1f, RZ ;  /* 0x0000001f08057819 */ /* 0x000fc600000006ff */
[----:B------:R-:W-:Y:S01]  /*31f0*/  VIADD R4, R0, 0x1c0 ;  /* 0x000001c000047836 */ /* 0x000fe20000000000 */
[----:B------:R-:W1:Y:S02]  /*3200*/  SYNCS.PHASECHK.TRANS64.TRYWAIT P0, [R0+URZ+0x1b0], R5 ;  /* 0x0001b005000075a7 */ /* 0x000e6400080011ff */
[----:B-1----:R-:W-:Y:S05]  /*3210*/  @!P0 BRA `(.L_x_62) ;  /* 0x0000005400248947 */ /* 0x002fea0003800000 */
.L_x_184:
[----:B------:R-:W-:Y:S01]  /*3220*/  ULEA UR5, UR6, UR37, 0x3 ;  /* 0x0000002506057291 */ /* 0x000fe2000f8e18ff */
[----:B------:R-:W-:Y:S01]  /*3230*/  PRMT R4, RZ, 0x654, R4 ;  /* 0x00000654ff047816 */ /* 0x000fe20000000004 */
[----:B-1----:R-:W-:Y:S01]  /*3240*/  @!P2 IMAD.MOV.U32 R5, RZ, RZ, 0x10 ;  /* 0x00000010ff05a424 */ /* 0x002fe200078e00ff */
[----:B------:R-:W-:Y:S01]  /*3250*/  SHF.L.U32 R7, R12, 0x1f, RZ ;  /* 0x0000001f0c077819 */ /* 0x000fe200000006ff */
[----:B------:R-:W-:Y:S01]  /*3260*/  UIADD3 UR4, UPT, UPT, UR5, 0x150, URZ ;  /* 0x0000015005047890 */ /* 0x000fe2000fffe0ff */
[----:B------:R1:W-:Y:S05]  /*3270*/  SYNCS.ARRIVE.TRANS64.RED.A1T0 RZ, [R4+URZ], RZ ;  /* 0x000000ff04ff79a7 */ /* 0x0003ea00081004ff */
[----:B------:R-:W-:Y:S01]  /*3280*/  IMAD.U32 R13, RZ, RZ, UR4 ;  /* 0x00000004ff0d7e24 */ /* 0x000fe2000f8e00ff */
[----:B------:R-:W2:Y:S04]  /*3290*/  SYNCS.PHASECHK.TRANS64.TRYWAIT P0, [UR5+0x160], R7 ;  /* 0x00016007ff0075a7 */ /* 0x000ea80008001105 */
[----:B------:R-:W-:Y:S01]  /*32a0*/  PRMT R13, R10, 0x654, R13 ;  /* 0x000006540a0d7816 */ /* 0x000fe2000000000d */
[----:B-12---:R-:W-:Y:S06]  /*32b0*/  @!P0 BRA `(.L_x_63) ;  /* 0x0000005400108947 */ /* 0x006fec0003800000 */
.L_x_186:
[----:B------:R-:W-:Y:S01]  /*32c0*/  ULEA UR4, UR6, UR37, 0x4 ;  /* 0x0000002506047291 */ /* 0x000fe2000f8e20ff */
[----:B------:R-:W-:Y:S01]  /*32d0*/  SEL R2, R13, R2, !P2 ;  /* 0x000000020d027207 */ /* 0x000fe20005000000 */
[----:B------:R-:W-:Y:S01]  /*32e0*/  UIADD3 UR5, UPT, UPT, UR5, 0x150, URZ ;  /* 0x0000015005057890 */ /* 0x000fe2000fffe0ff */
[----:B-1----:R-:W-:Y:S01]  /*32f0*/  LEA R0, R11, UR37, 0x3 ;  /* 0x000000250b007c11 */ /* 0x002fe2000f8e18ff */
[----:B------:R-:W-:Y:S01]  /*3300*/  UIADD3 UR4, UPT, UPT, UR4, 0x1e0, URZ ;  /* 0x000001e004047890 */ /* 0x000fe2000fffe0ff */
[----:B------:R1:W-:Y:S01]  /*3310*/  @!P2 SYNCS.ARRIVE.TRANS64.RED RZ, [R2+URZ], R5 ;  /* 0x0000000502ffa9a7 */ /* 0x0003e200080004ff */
[----:B------:R-:W-:Y:S01]  /*3320*/  UIADD3 UR6, UPT, UPT, UR6, 0x1, URZ ;  /* 0x0000000106067890 */ /* 0x000fe2000fffe0ff */
[----:B------:R-:W-:-:S03]  /*3330*/  VIADD R3, R3, 0x1 ;  /* 0x0000000103037836 */ /* 0x000fc60000000000 */
[----:B------:R-:W-:Y:S02]  /*3340*/  UISETP.NE.AND UP0, UPT, UR6, 0x2, UPT ;  /* 0x000000020600788c */ /* 0x000fe4000bf05270 */
[----:B------:R-:W-:Y:S01]  /*3350*/  ISETP.NE.AND P0, PT, R3, 0x2, PT ;  /* 0x000000020300780c */ /* 0x000fe20003f05270 */
[----:B------:R-:W-:Y:S06]  /*3360*/  UGETNEXTWORKID.BROADCAST [UR4], [UR5] ;  /* 0x00000000040073ca */ /* 0x000fec0008000100 */
[----:B------:R-:W-:Y:S02]  /*3370*/  USEL UR4, URZ, 0x1, UP0 ;  /* 0x00000001ff047887 */ /* 0x000fe40008000000 */
[----:B------:R-:W-:-:S04]  /*3380*/  USEL UR6, UR6, URZ, UP0 ;  /* 0x000000ff06067287 */ /* 0x000fc80008000000 */
[----:B------:R-:W-:Y:S02]  /*3390*/  LOP3.LUT R12, R12, UR4, RZ, 0x3c, !PT ;  /* 0x000000040c0c7c12 */ /* 0x000fe4000f8e3cff */
[----:B-1----:R-:W-:-:S04]  /*33a0*/  SHF.L.U32 R5, R9, 0x1f, RZ ;  /* 0x0000001f09057819 */ /* 0x002fc800000006ff */
[----:B------:R-:W1:Y:S02]  /*33b0*/  SYNCS.PHASECHK.TRANS64.TRYWAIT P1, [R0+URZ+0x150], R5 ;  /* 0x00015005000075a7 */ /* 0x000e6400080211ff */
[----:B-1----:R-:W-:Y:S05]  /*33c0*/  @!P1 BRA `(.L_x_64) ;  /* 0x0000005000e49947 */ /* 0x002fea0003800000 */
.L_x_187:
[----:B------:R-:W-:Y:S01]  /*33d0*/  LEA R4, R11, UR37, 0x4 ;  /* 0x000000250b047c11 */ /* 0x000fe2000f8e20ff */
[----:B-1----:R-:W-:Y:S01]  /*33e0*/  VIADD R0, R0, 0x160 ;  /* 0x0000016000007836 */ /* 0x002fe20000000000 */
[----:B------:R-:W-:Y:S01]  /*33f0*/  SEL R3, R3, RZ, P0 ;  /* 0x000000ff03037207 */ /* 0x000fe20000000000 */
[----:B------:R-:W-:-:S03]  /*3400*/  VIADD R11, R11, 0x1 ;  /* 0x000000010b0b7836 */ /* 0x000fc60000000000 */
[----:B------:R-:W1:Y:S01]  /*3410*/  LDS.128 R4, [R4+0x1e0] ;  /* 0x0001e00004047984 */ /* 0x000e620000000c00 */
[----:B------:R-:W-:Y:S02]  /*3420*/  PRMT R0, RZ, 0x654, R0 ;  /* 0x00000654ff007816 */ /* 0x000fe40000000000 */
[C---:B------:R-:W-:Y:S01]  /*3430*/  ISETP.NE.AND P1, PT, R11.reuse, 0x2, PT ;  /* 0x000000020b00780c */ /* 0x040fe20003f25270 */
[----:B------:R-:W-:Y:S01]  /*3440*/  @!PT LDS RZ, [RZ] ;  /* 0x00000000fffff984 */ /* 0x000fe20000000800 */
[----:B------:R-:W-:Y:S01]  /*3450*/  @!PT LDS RZ, [RZ] ;  /* 0x00000000fffff984 */ /* 0x000fe20000000800 */
[----:B------:R-:W-:Y:S01]  /*3460*/  @!PT LDS RZ, [RZ] ;  /* 0x00000000fffff984 */ /* 0x000fe20000000800 */
[----:B------:R-:W-:Y:S01]  /*3470*/  @!PT LDS RZ, [RZ] ;  /* 0x00000000fffff984 */ /* 0x000fe20000000800 */
[----:B------:R2:W-:Y:S06]  /*3480*/  MEMBAR.ALL.CTA ;  /* 0x0000000000007992 */ /* 0x0005ec0000008000 */
[----:B--2---:R-:W2:Y:S01]  /*3490*/  FENCE.VIEW.ASYNC.S ;  /* 0x00000000000073c6 */ /* 0x004ea20000000000 */
[----:B------:R-:W-:Y:S01]  /*34a0*/  SEL R11, R11, RZ, P1 ;  /* 0x000000ff0b0b7207 */ /* 0x000fe20000800000 */
[----:B--2---:R2:W-:Y:S01]  /*34b0*/  SYNCS.ARRIVE.TRANS64.RED.A1T0 RZ, [R0+URZ], RZ ;  /* 0x000000ff00ff79a7 */ /* 0x0045e200081004ff */
[----:B-1----:R-:W-:-:S02]  /*34c0*/  LOP3.LUT P3, RZ, R6, 0x1, RZ, 0xc0, !PT ;  /* 0x0000000106ff7812 */ /* 0x002fc4000786c0ff */
[----:B------:R-:W-:-:S04]  /*34d0*/  SEL R5, RZ, 0x1, P0 ;  /* 0x00000001ff057807 */ /* 0x000fc80000000000 */
[----:B------:R-:W-:Y:S02]  /*34e0*/  LOP3.LUT R8, R8, R5, RZ, 0x3c, !PT ;  /* 0x0000000508087212 */ /* 0x000fe400078e3cff */
[----:B--2---:R-:W-:-:S04]  /*34f0*/  SEL R0, RZ, 0x1, P1 ;  /* 0x00000001ff007807 */ /* 0x004fc80000800000 */
[----:B------:R-:W-:Y:S01]  /*3500*/  LOP3.LUT R9, R9, R0, RZ, 0x3c, !PT ;  /* 0x0000000009097212 */ /* 0x000fe200078e3cff */
[----:B------:R-:W-:Y:S06]  /*3510*/  @P3 BRA `(.L_x_65) ;  /* 0xfffffffc002c3947 */ /* 0x000fec000383ffff */
[----:B------:R-:W-:Y:S01]  /*3520*/  ULEA UR5, UR6, UR37, 0x3 ;  /* 0x0000002506057291 */ /* 0x000fe2000f8e18ff */
[----:B------:R-:W-:-:S08]  /*3530*/  SHF.L.U32 R3, R12, 0x1f, RZ ;  /* 0x0000001f0c037819 */ /* 0x000fd000000006ff */
[----:B------:R-:W1:Y:S02]  /*3540*/  SYNCS.PHASECHK.TRANS64 P0, [UR5+0x160], R3 ;  /* 0x00016003ff0075a7 */ /* 0x000e640008001005 */
[----:B-1----:R-:W-:Y:S05]  /*3550*/  @P0 BRA `(.L_x_66) ;  /* 0x0000000000080947 */ /* 0x002fea0003800000 */
[----:B------:R-:W1:Y:S02]  /*3560*/  SYNCS.PHASECHK.TRANS64.TRYWAIT P0, [UR5+0x160], R3 ;  /* 0x00016003ff0075a7 */ /* 0x000e640008001105 */
[----:B-1----:R-:W-:Y:S05]  /*3570*/  @!P0 BRA `(.L_x_67) ;  /* 0x00000050008c8947 */ /* 0x002fea0003800000 */
.L_x_66:
[----:B------:R-:W-:-:S04]  /*3580*/  UIADD3 UR4, UPT, UPT, UR6, 0x1, URZ ;  /* 0x0000000106047890 */ /* 0x000fc8000fffe0ff */
[----:B------:R-:W-:-:S04]  /*3590*/  UISETP.NE.AND UP0, UPT, UR4, 0x2, UPT ;  /* 0x000000020400788c */ /* 0x000fc8000bf05270 */
[----:B------:R-:W-:Y:S02]  /*35a0*/  USEL UR7, URZ, 0x1, UP0 ;  /* 0x00000001ff077887 */ /* 0x000fe40008000000 */
[----:B------:R-:W-:-:S04]  /*35b0*/  USEL UR4, UR4, URZ, UP0 ;  /* 0x000000ff04047287 */ /* 0x000fc80008000000 */
[----:B------:R-:W-:Y:S01]  /*35c0*/  ULEA UR4, UR4, UR37, 0x3 ;  /* 0x0000002504047291 */ /* 0x000fe2000f8e18ff */
[----:B-1----:R-:W-:-:S04]  /*35d0*/  LOP3.LUT R3, R12, UR7, RZ, 0x3c, !PT ;  /* 0x000000070c037c12 */ /* 0x002fc8000f8e3cff */
[----:B------:R-:W-:-:S04]  /*35e0*/  SHF.L.U32 R0, R3, 0x1f, RZ ;  /* 0x0000001f03007819 */ /* 0x000fc800000006ff */
[----:B------:R-:W1:Y:S02]  /*35f0*/  SYNCS.PHASECHK.TRANS64 P0, [UR4+0x160], R0 ;  /* 0x00016000ff0075a7 */ /* 0x000e640008001004 */
[----:B-1----:R-:W-:Y:S05]  /*3600*/  @P0 EXIT ;  /* 0x000000000000094d */ /* 0x002fea0003800000 */
[----:B------:R-:W-:Y:S02]  /*3610*/  SHF.L.U32 R3, R3, 0x1f, RZ ;  /* 0x0000001f03037819 */ /* 0x000fe400000006ff */
[----:B------:R-:W-:-:S07]  /*3620*/  MOV R0, UR4 ;  /* 0x0000000400007c02 */ /* 0x000fce0008000f00 */
.L_x_68:
[----:B-1----:R1:W2:Y:S02]  /*3630*/  SYNCS.PHASECHK.TRANS64.TRYWAIT P0, [R0+URZ+0x160], R3 ;  /* 0x00016003000075a7 */ /* 0x0022a400080011ff */
[----:B--2---:R-:W-:Y:S05]  /*3640*/  @!P0 NANOSLEEP.SYNCS 0x989680 ;  /* 0x009896800000895d */ /* 0x004fea0003900000 */
[----:B------:R-:W2:Y:S02]  /*3650*/  @!P0 SYNCS.PHASECHK.TRANS64 P0, [R0+URZ+0x160], R3 ;  /* 0x00016003000085a7 */ /* 0x000ea400080010ff */
[----:B--2---:R-:W-:Y:S05]  /*3660*/  @P0 EXIT ;  /* 0x000000000000094d */ /* 0x004fea0003800000 */
[----:B------:R-:W-:Y:S05]  /*3670*/  BRA `(.L_x_68) ;  /* 0xfffffffc00ec7947 */ /* 0x000fea000383ffff */
.L_x_61:
[----:B------:R-:W-:Y:S05]  /*3680*/  BRA.U UP4, `(.L_x_69) ;  /* 0x0000001104d87547 */ /* 0x000fea000b800000 */
[----:B------:R-:W-:Y:S01]  /*3690*/  UMOV UR6, 0x40 ;  /* 0x0000004000067882 */ /* 0x000fe20000000000 */
[----:B------:R-:W-:Y:S01]  /*36a0*/  NOP ;  /* 0x0000000000007918 */ /* 0x000fe20000000000 */
[----:B------:R-:W-:Y:S01]  /*36b0*/  ULEA UR6, UR37, UR6, 0x18 ;  /* 0x0000000625067291 */ /* 0x000fe2000f8ec0ff */
[----:B------:R-:W-:Y:S02]  /*36c0*/  UMOV UR7, 0x400 ;  /* 0x0000040000077882 */ /* 0x000fe40000000000 */
[----:B------:R-:W-:-:S06]  /*36d0*/  ULEA UR37, UR37, UR7, 0x18 ;  /* 0x0000000725257291 */ /* 0x000fcc000f8ec0ff */
[----:B------:R-:W1:Y:S02]  /*36e0*/  LDS.U8 R2, [UR6+0x1c] ;  /* 0x00001c06ff027984 */ /* 0x000e640008000000 */
[----:B-1----:R-:W-:-:S13]  /*36f0*/  ISETP.NE.AND P0, PT, R2, RZ, PT ;  /* 0x000000ff0200720c */ /* 0x002fda0003f05270 */
[----:B------:R-:W-:Y:S05]  /*3700*/  @P0 BRA `(.L_x_70) ;  /* 0x0000000400080947 */ /* 0x000fea0003800000 */
[----:B------:R-:W-:Y:S02]  /*3710*/  UISETP.NE.U32.AND UP0, UPT, UR5, 0x1, UPT ;  /* 0x000000010500788c */ /* 0x000fe4000bf05070 */
[----:B------:R-:W-:-:S07]  /*3720*/  UIADD3 UR8, UPT, UPT, UR6, 0x8, URZ ;  /* 0x0000000806087890 */ /* 0x000fce000fffe0ff */
[----:B------:R-:W-:Y:S05]  /*3730*/  BRA.U !UP0, `(.L_x_71) ;  /* 0x00000001089c7547 */ /* 0x000fea000b800000 */
[----:B------:R-:W-:Y:S01]  /*3740*/  ELECT P0, URZ, PT ;  /* 0x0000000000ff782f */ /* 0x000fe20003800000 */
[----:B------:R-:W-:-:S12]  /*3750*/  BSSY B0, `(.L_x_71) ;  /* 0x0000025000007945 */ /* 0x000fd80003800000 */
[----:B------:R-:W-:Y:S05]  /*3760*/  @!P0 BRA `(.L_x_72) ;  /* 0x00000000008c8947 */ /* 0x000fea0003800000 */
[----:B------:R-:W-:-:S05]  /*3770*/  UMOV UR7, 0x10 ;  /* 0x0000001000077882 */ /* 0x000fca0000000000 */
[----:B------:R-:W-:Y:S04]  /*3780*/  DEPBAR.LE SB1, 0x36 ;  /* 0x00009d800000791a */ /* 0x000fe80000000000 */
[----:B------:R-:W1:Y:S02]  /*3790*/  UTCATOMSWS.2CTA.FIND_AND_SET.ALIGN UP1, UR7, UR7 ;  /* 0x00000007000775e3 */ /* 0x000e640008220800 */
[----:B-1----:R-:W-:Y:S01]  /*37a0*/  MOV R11, UR7 ;  /* 0x00000007000b7c02 */ /* 0x002fe20008000f00 */
[----:B------:R-:W-:Y:S06]  /*37b0*/  BRA.U UP1, `(.L_x_73) ;  /* 0x0000000101187547 */ /* 0x000fec000b800000 */
.L_x_74:
[----:B------:R-:W-:Y:S05]  /*37c0*/  NANOSLEEP 0x64 ;  /* 0x000000640000795d */ /* 0x000fea0003800000 */
[----:B------:R-:W-:-:S05]  /*37d0*/  UMOV UR7, 0x10 ;  /* 0x0000001000077882 */ /* 0x000fca0000000000 */
[----:B------:R-:W-:Y:S04]  /*37e0*/  DEPBAR.LE SB1, 0x36 ;  /* 0x00009d800000791a */ /* 0x000fe80000000000 */
[----:B------:R-:W1:Y:S02]  /*37f0*/  UTCATOMSWS.2CTA.FIND_AND_SET.ALIGN UP1, UR7, UR7 ;  /* 0x00000007000775e3 */ /* 0x000e640008220800 */
[----:B-1----:R-:W-:Y:S01]  /*3800*/  MOV R11, UR7 ;  /* 0x00000007000b7c02 */ /* 0x002fe20008000f00 */
[----:B------:R-:W-:Y:S05]  /*3810*/  BRA.U !UP1, `(.L_x_74) ;  /* 0xfffffffd09e87547 */ /* 0x000fea000b83ffff */
.L_x_73:
[----:B------:R-:W1:Y:S01]  /*3820*/  LDS R5, [UR6+0x10] ;  /* 0x00001006ff057984 */ /* 0x000e620008000800 */
[----:B------:R-:W-:Y:S01]  /*3830*/  IMAD.U32 R3, RZ, RZ, UR37 ;  /* 0x00000025ff037e24 */ /* 0x000fe2000f8e00ff */
[----:B------:R-:W-:-:S03]  /*3840*/  MOV R2, UR4 ;  /* 0x0000000400027c02 */ /* 0x000fc60008000f00 */
[----:B------:R-:W-:Y:S01]  /*3850*/  VIADD R3, R3, 0x200 ;  /* 0x0000020003037836 */ /* 0x000fe20000000000 */
[----:B-1----:R-:W-:-:S04]  /*3860*/  SHF.L.U32 R5, R5, 0x1f, RZ ;  /* 0x0000001f05057819 */ /* 0x002fc800000006ff */
[----:B------:R-:W1:Y:S02]  /*3870*/  SYNCS.PHASECHK.TRANS64.TRYWAIT P0, [UR6+0x8], R5 ;  /* 0x00000805ff0075a7 */ /* 0x000e640008001106 */
[----:B-1----:R-:W-:Y:S05]  /*3880*/  @P0 BRA `(.L_x_75) ;  /* 0x0000000000080947 */ /* 0x002fea0003800000 */
[----:B------:R-:W1:Y:S02]  /*3890*/  SYNCS.PHASECHK.TRANS64.TRYWAIT P0, [UR6+0x8], R5 ;  /* 0x00000805ff0075a7 */ /* 0x000e640008001106 */
[----:B-1----:R-:W-:Y:S05]  /*38a0*/  @!P0 BRA `(.L_x_76) ;  /* 0x0000004c00d88947 */ /* 0x002fea0003800000 */
.L_x_75:
[----:B-1----:R-:W-:Y:S01]  /*38b0*/  HFMA2 R4, -RZ, RZ, 0, 5.9604644775390625e-08 ;  /* 0x00000001ff047431 */ /* 0x002fe200000001ff */
[----:B------:R-:W-:Y:S01]  /*38c0*/  UPRMT UR7, UR4, 0x654, UR8 ;  /* 0x0000065404077896 */ /* 0x000fe20008000008 */
[----:B------:R-:W-:Y:S01]  /*38d0*/  IMAD.MOV.U32 R6, RZ, RZ, 0xffff ;  /* 0x0000ffffff067424 */ /* 0x000fe200078e00ff */
[----:B------:R-:W-:Y:S01]  /*38e0*/  PRMT R2, R2, 0x654, R3 ;  /* 0x0000065402027816 */ /* 0x000fe20000000003 */
[----:B------:R-:W-:Y:S02]  /*38f0*/  IMAD.MOV.U32 R5, RZ, RZ, 0x4 ;  /* 0x00000004ff057424 */ /* 0x000fe400078e00ff */
[----:B------:R-:W-:Y:S01]  /*3900*/  IMAD.SHL.U32 R9, R11, 0x20, RZ ;  /* 0x000000200b097824 */ /* 0x000fe200078e00ff */
[----:B------:R-:W-:Y:S02]  /*3910*/  MOV R3, UR7 ;  /* 0x0000000700037c02 */ /* 0x000fe40008000f00 */
[-C--:B------:R-:W-:Y:S01]  /*3920*/  SHF.L.U32 R7, R6, R11.reuse, RZ ;  /* 0x0000000b06077219 */ /* 0x080fe200000006ff */
[----:B------:R1:W-:Y:S01]  /*3930*/  SYNCS.ARRIVE.TRANS64.RED RZ, [UR7], R5 ;  /* 0x00000005ffff79a7 */ /* 0x0003e20008000407 */
[----:B------:R-:W-:Y:S01]  /*3940*/  SHF.L.U32 R6, R4, R11, RZ ;  /* 0x0000000b04067219 */ /* 0x000fe200000006ff */
[----:B------:R1:W-:Y:S04]  /*3950*/  STS [UR37+0x200], R9 ;  /* 0x00020009ff007988 */ /* 0x0003e80008000825 */
[----:B------:R1:W-:Y:S04]  /*3960*/  STAS [R2.64], R11 ;  /* 0x0000000b02007dbd */ /* 0x0003e8000c0008ff */
[----:B------:R1:W-:Y:S04]  /*3970*/  ATOMS.OR RZ, [UR6+0x14], R7 ;  /* 0x00001407ffff798c */ /* 0x0003e8000b000006 */
[----:B------:R1:W-:Y:S04]  /*3980*/  ATOMS.OR RZ, [UR6+0x18], R6 ;  /* 0x00001806ffff798c */ /* 0x0003e8000b000006 */
[----:B------:R1:W-:Y:S02]  /*3990*/  ATOMS.XOR RZ, [UR6+0x10], R4 ;  /* 0x00001004ffff798c */ /* 0x0003e4000b800006 */
.L_x_72:
[----:B------:R-:W-:Y:S05]  /*39a0*/  BSYNC B0 ;  /* 0x0000000000007941 */ /* 0x000fea0003800000 */
.L_x_71:
[----:B------:R-:W-:Y:S05]  /*39b0*/  BRA.U UP0, `(.L_x_77) ;  /* 0x00000001006c7547 */ /* 0x000fea000b800000 */
[----:B------:R-:W-:-:S03]  /*39c0*/  UMOV UR7, 0xffffffff ;  /* 0xffffffff00077882 */ /* 0x000fc60000000000 */
[----:B------:R-:W-:Y:S05]  /*39d0*/  BRA.DIV UR7, `(.L_x_78) ;  /* 0x0000004e07a47947 */ /* 0x000fea000b800000 */
[----:B------:R-:W-:-:S13]  /*39e0*/  ELECT P6, URZ, PT ;  /* 0x0000000000ff782f */ /* 0x000fda00038c0000 */
.L_x_191:
[----:B------:R-:W-:Y:S05]  /*39f0*/  @!P6 BRA `(.L_x_77) ;  /* 0x00000000005ce947 */ /* 0x000fea0003800000 */
[----:B-1----:R-:W1:Y:S02]  /*3a00*/  LDS R3, [UR6+0x10] ;  /* 0x00001006ff037984 */ /* 0x002e640008000800 */
[----:B-1----:R-:W-:-:S04]  /*3a10*/  SHF.L.U32 R3, R3, 0x1f, RZ ;  /* 0x0000001f03037819 */ /* 0x002fc800000006ff */
[----:B------:R-:W1:Y:S02]  /*3a20*/  SYNCS.PHASECHK.TRANS64.TRYWAIT P0, [UR6+0x8], R3 ;  /* 0x00000803ff0075a7 */ /* 0x000e640008001106 */
[----:B-1----:R-:W-:Y:S05]  /*3a30*/  @P0 BRA `(.L_x_79) ;  /* 0x0000000000080947 */ /* 0x002fea0003800000 */
[----:B------:R-:W1:Y:S02]  /*3a40*/  SYNCS.PHASECHK.TRANS64.TRYWAIT P0, [UR6+0x8], R3 ;  /* 0x00000803ff0075a7 */ /* 0x000e640008001106 */
[----:B-1----:R-:W-:Y:S05]  /*3a50*/  @!P0 BRA `(.L_x_80) ;  /* 0x0000004c00a48947 */ /* 0x002fea0003800000 */
.L_x_79:
[----:B------:R-:W2:Y:S01]  /*3a60*/  LDS R5, [UR37+0x200] ;  /* 0x00020025ff057984 */ /* 0x000ea20008000800 */
[----:B-1----:R-:W-:Y:S02]  /*3a70*/  HFMA2 R2, -RZ, RZ, 0, 5.9604644775390625e-08 ;  /* 0x00000001ff027431 */ /* 0x002fe400000001ff */
[----:B------:R-:W-:Y:S01]  /*3a80*/  IMAD.MOV.U32 R3, RZ, RZ, 0xffff ;  /* 0x0000ffffff037424 */ /* 0x000fe200078e00ff */
[----:B------:R-:W-:Y:S01]  /*3a90*/  UPRMT UR7, UR4, 0x654, UR8 ;  /* 0x0000065404077896 */ /* 0x000fe20008000008 */
[----:B--2---:R-:W-:-:S03]  /*3aa0*/  IMAD.SHL.U32 R4, R5, 0x20, RZ ;  /* 0x0000002005047824 */ /* 0x004fc600078e00ff */
[-C--:B------:R-:W-:Y:S02]  /*3ab0*/  SHF.L.U32 R3, R3, R5.reuse, RZ ;  /* 0x0000000503037219 */ /* 0x080fe400000006ff */
[----:B------:R-:W-:Y:S01]  /*3ac0*/  SHF.L.U32 R5, R2, R5, RZ ;  /* 0x0000000502057219 */ /* 0x000fe200000006ff */
[----:B------:R2:W-:Y:S04]  /*3ad0*/  STS [UR37+0x200], R4 ;  /* 0x00020004ff007988 */ /* 0x0005e80008000825 */
[----:B------:R2:W-:Y:S04]  /*3ae0*/  ATOMS.OR RZ, [UR6+0x14], R3 ;  /* 0x00001403ffff798c */ /* 0x0005e8000b000006 */
[----:B------:R2:W-:Y:S01]  /*3af0*/  ATOMS.OR RZ, [UR6+0x18], R5 ;  /* 0x00001805ffff798c */ /* 0x0005e2000b000006 */
[----:B------:R-:W-:Y:S03]  /*3b00*/  SYNCS.ARRIVE.TRANS64.RED.A1T0 RZ, [UR7], RZ ;  /* 0x000000ffffff79a7 */ /* 0x000fe60008100407 */
[----:B------:R2:W-:Y:S01]  /*3b10*/  ATOMS.XOR RZ, [UR6+0x10], R2 ;  /* 0x00001002ffff798c */ /* 0x0005e2000b800006 */
[----:B------:R-:W-:Y:S05]  /*3b20*/  BRA `(.L_x_77) ;  /* 0x0000000000107947 */ /* 0x000fea0003800000 */
.L_x_70:
[----:B------:R-:W-:-:S05]  /*3b30*/  MOV R2, 0xffffffff ;  /* 0xffffffff00027802 */ /* 0x000fca0000000f00 */
[----:B------:R1:W-:Y:S02]  /*3b40*/  STS [UR37+0x200], R2 ;  /* 0x00020002ff007988 */ /* 0x0003e40008000825 */
[----:B-1----:R-:W-:Y:S02]  /*3b50*/  MOV R2, 0x3b70 ;  /* 0x00003b7000027802 */ /* 0x002fe40000000f00 */
[----:B-----5:R-:W-:Y:S05]  /*3b60*/  CALL.REL.NOINC `($__internal_1_$__cuda_sm10x_tcgen05_guardrail_trap_phase_invalid_during_alloc) ;  /* 0x0000005400047944 */ /* 0x020fea0003c00000 */
.L_x_77:
[----:B------:R-:W-:Y:S05]  /*3b70*/  WARPSYNC.ALL ;  /* 0x0000000000007948 */ /* 0x000fea0003800000 */
[----:B------:R-:W3:Y:S01]  /*3b80*/  S2UR UR7, SR_CgaCtaId ;  /* 0x00000000000779c3 */ /* 0x000ee20000008800 */
[----:B------:R-:W-:Y:S01]  /*3b90*/  UMOV UR6, 0x400 ;  /* 0x0000040000067882 */ /* 0x000fe20000000000 */
[----:B------:R-:W-:-:S06]  /*3ba0*/  NOP ;  /* 0x0000000000007918 */ /* 0x000fcc0000000000 */
[----:B------:R-:W-:Y:S06]  /*3bb0*/  BAR.ARV 0x6, 0xa0 ;  /* 0x0182800000007b1d */ /* 0x000fec0000002000 */
[----:B------:R-:W4:Y:S01]  /*3bc0*/  LDCU UR8, c[0x0][0x38c] ;  /* 0x00007180ff0877ac */ /* 0x000f220008000800 */
[----:B------:R-:W-:Y:S01]  /*3bd0*/  LOP3.LUT R0, R0, 0xffff, RZ, 0xc0, !PT ;  /* 0x0000ffff00007812 */ /* 0x000fe200078ec0ff */
[----:B-1----:R-:W-:Y:S01]  /*3be0*/  IMAD.MOV.U32 R9, RZ, RZ, 0x1 ;  /* 0x00000001ff097424 */ /* 0x002fe200078e00ff */
[----:B------:R-:W-:Y:S01]  /*3bf0*/  LOP3.LUT R8, R8, 0xffff, RZ, 0xc0, !PT ;  /* 0x0000ffff08087812 */ /* 0x000fe200078ec0ff */
[----:B------:R-:W-:Y:S01]  /*3c00*/  UMOV UR19, URZ ;  /* 0x000000ff00137c82 */ /* 0x000fe20008000000 */
[----:B------:R-:W-:Y:S01]  /*3c10*/  R2UR UR11, R0 ;  /* 0x00000000000b72ca */ /* 0x000fe200000e0000 */
[----:B------:R-:W-:Y:S01]  /*3c20*/  UMOV UR18, URZ ;  /* 0x000000ff00127c82 */ /* 0x000fe20008000000 */
[----:B------:R-:W-:Y:S01]  /*3c30*/  R2UR UR12, R8 ;  /* 0x00000000080c72ca */ /* 0x000fe200000e0000 */
[----:B------:R-:W-:Y:S01]  /*3c40*/  IMAD.MOV.U32 R8, RZ, RZ, RZ ;  /* 0x000000ffff087224 */ /* 0x000fe200078e00ff */
[----:B------:R-:W-:Y:S01]  /*3c50*/  UMOV UR17, URZ ;  /* 0x000000ff00117c82 */ /* 0x000fe20008000000 */
[----:B---3--:R-:W-:-:S02]  /*3c60*/  ULEA UR7, UR7, UR6, 0x18 ;  /* 0x0000000607077291 */ /* 0x008fc4000f8ec0ff */
[----:B------:R-:W-:Y:S02]  /*3c70*/  UISETP.NE.AND UP2, UPT, UR5, URZ, UPT ;  /* 0x000000ff0500728c */ /* 0x000fe4000bf45270 */
[----:B------:R-:W-:Y:S02]  /*3c80*/  UIADD3 UR13, UPT, UPT, UR7, 0x3400, URZ ;  /* 0x00003400070d7890 */ /* 0x000fe4000fffe0ff */
[----:B------:R-:W-:Y:S02]  /*3c90*/  UIADD3 UR14, UPT, UPT, UR7, 0x25400, URZ ;  /* 0x00025400070e7890 */ /* 0x000fe4000fffe0ff */
[----:B----4-:R-:W-:Y:S01]  /*3ca0*/  UIADD3 UR8, UPT, UPT, UR8, 0x3f, URZ ;  /* 0x0000003f08087890 */ /* 0x010fe2000fffe0ff */
[----:B--2---:R-:W1:Y:S01]  /*3cb0*/  LDS R2, [UR7+0x200] ;  /* 0x00020007ff027984 */ /* 0x004e620008000800 */
[----:B------:R-:W-:Y:S02]  /*3cc0*/  USHF.R.U32.HI UR13, URZ, 0x4, UR13 ;  /* 0x00000004ff0d7899 */ /* 0x000fe4000801160d */
[----:B------:R-:W-:-:S02]  /*3cd0*/  USHF.R.S32.HI UR6, URZ, 0x1f, UR8 ;  /* 0x0000001fff067899 */ /* 0x000fc40008011408 */
[----:B------:R-:W-:Y:S02]  /*3ce0*/  USHF.R.U32.HI UR14, URZ, 0x4, UR14 ;  /* 0x00000004ff0e7899 */ /* 0x000fe4000801160e */
[----:B------:R-:W-:Y:S02]  /*3cf0*/  ULEA.HI UR6, UR6, UR8, URZ, 0x6 ;  /* 0x0000000806067291 */ /* 0x000fe4000f8f30ff */
[----:B------:R-:W-:Y:S02]  /*3d00*/  ULOP3.LUT UR13, UR13, 0x3fff, URZ, 0xc0, !UPT ;  /* 0x00003fff0d0d7892 */ /* 0x000fe4000f8ec0ff */
[----:B------:R-:W-:Y:S02]  /*3d10*/  USHF.R.S32.HI UR6, URZ, 0x6, UR6 ;  /* 0x00000006ff067899 */ /* 0x000fe40008011406 */
[----:B------:R-:W-:Y:S02]  /*3d20*/  ULOP3.LUT UR14, UR14, 0x3fff, URZ, 0xc0, !UPT ;  /* 0x00003fff0e0e7892 */ /* 0x000fe4000f8ec0ff */
[----:B------:R-:W-:Y:S01]  /*3d30*/  UISETP.LT.AND UP0, UPT, UR6, 0x1, UPT ;  /* 0x000000010600788c */ /* 0x000fe2000bf01270 */
[----:B------:R-:W-:Y:S01]  /*3d40*/  UMOV UR28, 0x0 ;  /* 0x00000000001c7882 */ /* 0x000fe20000000000 */
[----:B------:R-:W-:Y:S01]  /*3d50*/  UMOV UR29, 0x8100490 ;  /* 0x08100490001d7882 */ /* 0x000fe20000000000 */
[----:B------:R-:W-:-:S02]  /*3d60*/  ULOP3.LUT UR13, UR13, 0x10000, URZ, 0xfc, !UPT ;  /* 0x000100000d0d7892 */ /* 0x000fc4000f8efcff */
[----:B------:R-:W-:Y:S02]  /*3d70*/  ULOP3.LUT UR14, UR14, 0x10000, URZ, 0xfc, !UPT ;  /* 0x000100000e0e7892 */ /* 0x000fe4000f8efcff */
[----:B------:R-:W-:Y:S01]  /*3d80*/  USEL UR20, UR6, 0x1, !UP0 ;  /* 0x0000000106147887 */ /* 0x000fe2000c000000 */
[----:B------:R-:W-:Y:S01]  /*3d90*/  UMOV UR26, 0x0 ;  /* 0x00000000001a7882 */ /* 0x000fe20000000000 */
[----:B------:R-:W-:Y:S01]  /*3da0*/  UMOV UR27, 0x8100490 ;  /* 0x08100490001b7882 */ /* 0x000fe20000000000 */
[----:B------:R-:W-:Y:S01]  /*3db0*/  UMOV UR24, 0x0 ;  /* 0x0000000000187882 */ /* 0x000fe20000000000 */
[----:B------:R-:W-:Y:S01]  /*3dc0*/  UMOV UR25, 0x8100490 ;  /* 0x0810049000197882 */ /* 0x000fe20000000000 */
[----:B------:R-:W-:Y:S01]  /*3dd0*/  UMOV UR22, 0x0 ;  /* 0x0000000000167882 */ /* 0x000fe20000000000 */
[----:B------:R-:W-:Y:S01]  /*3de0*/  UMOV UR23, 0x8100490 ;  /* 0x0810049000177882 */ /* 0x000fe20000000000 */
[----:B-1----:R-:W-:Y:S02]  /*3df0*/  R2UR UR21, R2 ;  /* 0x00000000021572ca */ /* 0x002fe400000e0000 */
[----:B------:R-:W-:-:S13]  /*3e00*/  CS2R R2, SRZ ;  /* 0x0000000000027805 */ /* 0x000fda000001ff00 */
.L_x_88:
[C---:B------:R-:W-:Y:S02]  /*3e10*/  LEA R0, R8.reuse, UR7, 0x3 ;  /* 0x0000000708007c11 */ /* 0x040fe4000f8e18ff */
[----:B------:R-:W-:Y:S02]  /*3e20*/  SHF.L.U32 R5, R3, 0x1f, RZ ;  /* 0x0000001f03057819 */ /* 0x000fe400000006ff */
[----:B------:R-:W-:Y:S02]  /*3e30*/  LEA R4, R8, UR7, 0x4 ;  /* 0x0000000708047c11 */ /* 0x000fe4000f8e20ff */
[----:B------:R-:W1:Y:S02]  /*3e40*/  SYNCS.PHASECHK.TRANS64.TRYWAIT P0, [R0+URZ+0x150], R5 ;  /* 0x00015005000075a7 */ /* 0x000e6400080011ff */
[----:B-1-34-:R-:W-:Y:S05]  /*3e50*/  @!P0 BRA `(.L_x_81) ;  /* 0x0000004800bc8947 */ /* 0x01afea0003800000 */
.L_x_192:
[----:B-1----:R-:W1:Y:S01]  /*3e60*/  LDS.128 R4, [R4+0x1e0] ;  /* 0x0001e00004047984 */ /* 0x002e620000000c00 */
[----:B------:R-:W-:Y:S02]  /*3e70*/  VIADD R0, R0, 0x160 ;  /* 0x0000016000007836 */ /* 0x000fe40000000000 */
[----:B------:R-:W-:Y:S01]  /*3e80*/  VIADD R8, R8, 0x1 ;  /* 0x0000000108087836 */ /* 0x000fe20000000000 */
[----:B------:R-:W-:Y:S01]  /*3e90*/  @!PT LDS RZ, [RZ] ;  /* 0x00000000fffff984 */ /* 0x000fe20000000800 */
[----:B------:R-:W-:Y:S01]  /*3ea0*/  @!PT LDS RZ, [RZ] ;  /* 0x00000000fffff984 */ /* 0x000fe20000000800 */
[----:B------:R-:W-:Y:S01]  /*3eb0*/  @!PT LDS RZ, [RZ] ;  /* 0x00000000fffff984 */ /* 0x000fe20000000800 */
[----:B------:R-:W-:Y:S01]  /*3ec0*/  @!PT LDS RZ, [RZ] ;  /* 0x00000000fffff984 */ /* 0x000fe20000000800 */
[----:B------:R2:W-:Y:S06]  /*3ed0*/  MEMBAR.ALL.CTA ;  /* 0x0000000000007992 */ /* 0x0005ec0000008000 */
[----:B--2---:R-:W2:Y:S01]  /*3ee0*/  FENCE.VIEW.ASYNC.S ;  /* 0x00000000000073c6 */ /* 0x004ea20000000000 */
[----:B------:R-:W-:-:S04]  /*3ef0*/  PRMT R0, RZ, 0x654, R0 ;  /* 0x00000654ff007816 */ /* 0x000fc80000000000 */
[----:B--2---:R2:W-:Y:S01]  /*3f00*/  SYNCS.ARRIVE.TRANS64.RED.A1T0 RZ, [R0+URZ], RZ ;  /* 0x000000ff00ff79a7 */ /* 0x0045e200081004ff */
[----:B-1----:R-:W-:Y:S01]  /*3f10*/  LOP3.LUT P1, RZ, R6, 0x1, RZ, 0xc0, !PT ;  /* 0x0000000106ff7812 */ /* 0x002fe2000782c0ff */
[----:B--2---:R-:W-:-:S12]  /*3f20*/  BRA.U UP2, `(.L_x_82) ;  /* 0x0000000502087547 */ /* 0x004fd8000b800000 */
[----:B------:R-:W1:Y:S01]  /*3f30*/  LDCU UR8, c[0x0][0x38c] ;  /* 0x00007180ff0877ac */ /* 0x000e620008000800 */
[----:B------:R-:W-:Y:S02]  /*3f40*/  PLOP3.LUT P2, PT, PT, PT, PT, 0x80, 0x8 ;  /* 0x000000000008781c */ /* 0x000fe40003f4f070 */
[----:B------:R-:W-:Y:S01]  /*3f50*/  SHF.L.U32 R5, R9, 0x1f, RZ ;  /* 0x0000001f09057819 */ /* 0x000fe200000006ff */
[----:B------:R-:W-:Y:S02]  /*3f60*/  ULEA UR9, UR19, UR7, 0x3 ;  /* 0x0000000713097291 */ /* 0x000fe4000f8e18ff */
[----:B------:R-:W-:Y:S02]  /*3f70*/  ULEA UR10, UR19, UR21, 0x5 ;  /* 0x00000015130a7291 */ /* 0x000fe4000f8e28ff */
[----:B-1----:R-:W-:-:S06]  /*3f80*/  UISETP.GE.AND UP0, UPT, UR8, 0x1, UPT ;  /* 0x000000010800788c */ /* 0x002fcc000bf06270 */
[----:B------:R-:W-:-:S05]  /*3f90*/  PLOP3.LUT P0, PT, PT, PT, UP0, 0x80, 0x8 ;  /* 0x000000000008781c */ /* 0x000fca0003f0f008 */
[----:B------:R-:W-:-:S08]  /*3fa0*/  @UP0 ULEA UR8, UR18, UR7, 0x3 ;  /* 0x0000000712080291 */ /* 0x000fd0000f8e18ff */
[----:B------:R-:W-:-:S04]  /*3fb0*/  @P0 SHF.L.U32 R0, R2, 0x1f, RZ ;  /* 0x0000001f02000819 */ /* 0x000fc800000006ff */
[----:B------:R1:W2:Y:S01]  /*3fc0*/  @P0 SYNCS.PHASECHK.TRANS64.TRYWAIT P2, [UR8], R0 ;  /* 0x00000000ff0005a7 */ /* 0x0002a20008041108 */
[----:B------:R-:W3:Y:S02]  /*3fd0*/  SYNCS.PHASECHK.TRANS64.TRYWAIT P0, [UR9+0x190], R5 ;  /* 0x00019005ff0075a7 */ /* 0x000ee40008001109 */
[----:B-123--:R-:W-:Y:S05]  /*3fe0*/  @!P0 BRA `(.L_x_83) ;  /* 0x00000048006c8947 */ /* 0x00efea0003800000 */
.L_x_194:
[----:B------:R-:W-:Y:S01]  /*3ff0*/  UMOV UR16, UR17 ;  /* 0x0000001100107c82 */ /* 0x000fe20008000000 */
[----:B------:R-:W-:Y:S05]  /*4000*/  BRA.U !UP0, `(.L_x_84) ;  /* 0x0000000108c07547 */ /* 0x000fea000b800000 */
[----:B------:R-:W-:Y:S02]  /*4010*/  UIADD3 UR16, UPT, UPT, UR20, UR17, URZ ;  /* 0x0000001114107290 */ /* 0x000fe4000fffe0ff */
[----:B------:R-:W-:Y:S01]  /*4020*/  UPLOP3.LUT UP3, UPT, UPT, UPT, UPT, 0x40, 0x4 ;  /* 0x000000000004789c */ /* 0x000fe20003f6e870 */
[----:B------:R-:W-:Y:S01]  /*4030*/  UMOV UR15, UR6 ;  /* 0x00000006000f7c82 */ /* 0x000fe20008000000 */
[----:B------:R-:W-:-:S09]  /*4040*/  UMOV UR46, UR18 ;  /* 0x00000012002e7c82 */ /* 0x000fd20008000000 */
.L_x_87:
[----:B--2---:R-:W-:Y:S01]  /*4050*/  ULEA UR8, UR46, UR7, 0x3 ;  /* 0x000000072e087291 */ /* 0x004fe2000f8e18ff */
[----:B---3--:R-:W-:Y:S11]  /*4060*/  @P2 BRA `(.L_x_85) ;  /* 0x00000000000c2947 */ /* 0x008ff60003800000 */
[----:B-1----:R-:W-:Y:S04]  /*4070*/  SHF.L.U32 R5, R2, 0x1f, RZ ;  /* 0x0000001f02057819 */ /* 0x002fe800000006ff */
[----:B------:R-:W1:Y:S02]  /*4080*/  SYNCS.PHASECHK.TRANS64.TRYWAIT P0, [UR8], R5 ;  /* 0x00000005ff0075a7 */ /* 0x000e640008001108 */
[----:B-1----:R-:W-:Y:S05]  /*4090*/  @!P0 BRA `(.L_x_86) ;  /* 0x0000004800588947 */ /* 0x002fea0003800000 */
.L_x_85:
[----:B------:R-:W-:Y:S01]  /*40a0*/  UISETP.NE.AND UP0, UPT, UR15, 0x1, UPT ;  /* 0x000000010f00788c */ /* 0x000fe2000bf05270 */
[----:B------:R-:W-:Y:S01]  /*40b0*/  PLOP3.LUT P2, PT, PT, PT, PT, 0x80, 0x8 ;  /* 0x000000000008781c */ /* 0x000fe20003f4f070 */
[----:B------:R-:W-:Y:S02]  /*40c0*/  UIADD3 UR18, UPT, UPT, UR46, 0x1, URZ ;  /* 0x000000012e127890 */ /* 0x000fe4000fffe0ff */
[----:B------:R-:W-:Y:S02]  /*40d0*/  ULEA UR32, UR46, UR14, 0x8 ;  /* 0x0000000e2e207291 */ /* 0x000fe4000f8e40ff */
[----:B------:R-:W-:Y:S01]  /*40e0*/  UISETP.NE.AND UP1, UPT, UR18, 0x11, UPT ;  /* 0x000000111200788c */ /* 0x000fe2000bf25270 */
[----:B------:R-:W-:Y:S01]  /*40f0*/  PLOP3.LUT P0, PT, PT, PT, UP0, 0x80, 0x8 ;  /* 0x000000000008781c */ /* 0x000fe20003f0f008 */
[----:B------:R-:W-:Y:S02]  /*4100*/  UIADD3 UR44, UPT, UPT, UR32, 0x2, URZ ;  /* 0x00000002202c7890 */ /* 0x000fe4000fffe0ff */
[----:B------:R-:W-:Y:S02]  /*4110*/  USEL UR31, URZ, 0x1, UP1 ;  /* 0x00000001ff1f7887 */ /* 0x000fe40008800000 */
[----:B------:R-:W-:Y:S02]  /*4120*/  USEL UR18, UR18, URZ, UP1 ;  /* 0x000000ff12127287 */ /* 0x000fe40008800000 */
[----:B------:R-:W-:Y:S02]  /*4130*/  UIADD3 UR40, UPT, UPT, UR32, 0x4, URZ ;  /* 0x0000000420287890 */ /* 0x000fe4000fffe0ff */
[----:B------:R-:W-:Y:S01]  /*4140*/  @UP0 ULEA UR30, UR18, UR7, 0x3 ;  /* 0x00000007121e0291 */ /* 0x000fe2000f8e18ff */
[----:B------:R-:W-:Y:S01]  /*4150*/  LOP3.LUT R2, R2, UR31, RZ, 0x3c, !PT ;  /* 0x0000001f02027c12 */ /* 0x000fe2000f8e3cff */
[----:B------:R-:W-:Y:S02]  /*4160*/  UIADD3 UR36, UPT, UPT, UR32, 0x6, URZ ;  /* 0x0000000620247890 */ /* 0x000fe4000fffe0ff */
[----:B------:R-:W-:Y:S01]  /*4170*/  UIADD3 UR8, UPT, UPT, UR8, 0x88, URZ ;  /* 0x0000008808087890 */ /* 0x000fe2000fffe0ff */
[----:B-1----:R-:W-:Y:S01]  /*4180*/  @P0 SHF.L.U32 R0, R2, 0x1f, RZ ;  /* 0x0000001f02000819 */ /* 0x002fe200000006ff */
[----:B------:R-:W-:Y:S02]  /*4190*/  UIADD3 UR17, UPT, UPT, UR17, 0x1, URZ ;  /* 0x0000000111117890 */ /* 0x000fe4000fffe0ff */
[----:B------:R-:W-:Y:S01]  /*41a0*/  UIADD3 UR15, UPT, UPT, UR15, -0x1, URZ ;  /* 0xffffffff0f0f7890 */ /* 0x000fe2000fffe0ff */
[----:B------:R2:W3:Y:S01]  /*41b0*/  @P0 SYNCS.PHASECHK.TRANS64.TRYWAIT P2, [UR30], R0 ;  /* 0x00000000ff0005a7 */ /* 0x0004e2000804111e */
[----:B------:R-:W-:Y:S02]  /*41c0*/  ULEA UR30, UR46, UR13, 0x9 ;  /* 0x0000000d2e1e7291 */ /* 0x000fe4000f8e48ff */
[----:B------:R-:W-:Y:S02]  /*41d0*/  UISETP.NE.AND UP0, UPT, UR17, UR16, UPT ;  /* 0x000000101100728c */ /* 0x000fe4000bf05270 */
[----:B------:R-:W-:Y:S02]  /*41e0*/  UIADD3 UR42, UPT, UPT, UR30, 0x2, URZ ;  /* 0x000000021e2a7890 */ /* 0x000fe4000fffe0ff */
[----:B------:R-:W-:Y:S02]  /*41f0*/  UIADD3 UR38, UPT, UPT, UR30, 0x4, URZ ;  /* 0x000000041e267890 */ /* 0x000fe4000fffe0ff */
[----:B------:R-:W-:Y:S01]  /*4200*/  UIADD3 UR34, UPT, UPT, UR30, 0x6, URZ ;  /* 0x000000061e227890 */ /* 0x000fe2000fffe0ff */
[----:B------:R-:W-:Y:S01]  /*4210*/  UMOV UR33, 0x40004040 ;  /* 0x4000404000217882 */ /* 0x000fe20000000000 */
[----:B------:R-:W-:Y:S01]  /*4220*/  UMOV UR31, 0x40004040 ;  /* 0x40004040001f7882 */ /* 0x000fe20000000000 */
[----:B------:R-:W-:Y:S01]  /*4230*/  UMOV UR45, 0x40004040 ;  /* 0x40004040002d7882 */ /* 0x000fe20000000000 */
[----:B------:R2:W-:Y:S01]  /*4240*/  UTCHMMA.2CTA gdesc[UR30], gdesc[UR32], tmem[UR10], tmem[UR28], idesc[UR29], UP3 ;  /* 0x00ff1c201e0075ea */ /* 0x0005e20009a0000a */
[----:B------:R-:W-:Y:S01]  /*4250*/  UPLOP3.LUT UP3, UPT, UPT, UPT, UPT, 0x80, 0x8 ;  /* 0x000000000008789c */ /* 0x000fe20003f6f070 */
[----:B------:R-:W-:Y:S01]  /*4260*/  UMOV UR43, 0x40004040 ;  /* 0x40004040002b7882 */ /* 0x000fe20000000000 */
[----:B------:R-:W-:Y:S01]  /*4270*/  UMOV UR41, 0x40004040 ;  /* 0x4000404000297882 */ /* 0x000fe20000000000 */
[----:B------:R2:W-:Y:S01]  /*4280*/  UTCHMMA.2CTA gdesc[UR42], gdesc[UR44], tmem[UR10], tmem[UR26], idesc[UR27], UPT ;  /* 0x00ff1a2c2a0075ea */ /* 0x0005e2000ba0000a */
[----:B------:R-:W-:Y:S01]  /*4290*/  UMOV UR39, 0x40004040 ;  /* 0x4000404000277882 */ /* 0x000fe20000000000 */
[----:B------:R-:W-:Y:S01]  /*42a0*/  UMOV UR37, 0x40004040 ;  /* 0x4000404000257882 */ /* 0x000fe20000000000 */
[----:B------:R-:W-:Y:S01]  /*42b0*/  UMOV UR35, 0x40004040 ;  /* 0x4000404000237882 */ /* 0x000fe20000000000 */
[----:B------:R2:W-:Y:S01]  /*42c0*/  UTCHMMA.2CTA gdesc[UR38], gdesc[UR40], tmem[UR10], tmem[UR24], idesc[UR25], UPT ;  /* 0x00ff1828260075ea */ /* 0x0005e2000ba0000a */
[----:B------:R2:W-:Y:S01]  /*42d0*/  UTCHMMA.2CTA gdesc[UR34], gdesc[UR36], tmem[UR10], tmem[UR22], idesc[UR23], UPT ;  /* 0x00ff1624220075ea */ /* 0x0005e2000ba0000a */
[----:B------:R2:W-:Y:S01]  /*42e0*/  UTCBAR.2CTA.MULTICAST [UR8], URZ, UR12 ;  /* 0x000000ff080073e9 */ /* 0x0005e2000820080c */
[----:B------:R-:W-:Y:S01]  /*42f0*/  UMOV UR46, UR18 ;  /* 0x00000012002e7c82 */ /* 0x000fe20008000000 */
[----:B------:R-:W-:Y:S05]  /*4300*/  BRA.U UP0, `(.L_x_87) ;  /* 0xfffffffd00507547 */ /* 0x000fea000b83ffff */
.L_x_84:
[----:B------:R-:W-:Y:S01]  /*4310*/  UIADD3 UR9, UPT, UPT, UR9, 0x170, URZ ;  /* 0x0000017009097890 */ /* 0x000fe2000fffe0ff */
[----:B------:R-:W-:-:S08]  /*4320*/  UMOV UR17, UR16 ;  /* 0x0000001000117c82 */ /* 0x000fd00008000000 */
[----:B------:R4:W-:Y:S01]  /*4330*/  UTCBAR.2CTA.MULTICAST [UR9], URZ, UR11 ;  /* 0x000000ff090073e9 */ /* 0x0009e2000820080b */
[----:B------:R-:W-:Y:S02]  /*4340*/  NOP ;  /* 0x0000000000007918 */ /* 0x000fe40000000000 */
.L_x_82:
[----:B------:R-:W-:Y:S01]  /*4350*/  UIADD3 UR19, UPT, UPT, UR19, 0x1, URZ ;  /* 0x0000000113137890 */ /* 0x000fe2000fffe0ff */
[----:B------:R-:W-:-:S03]  /*4360*/  ISETP.NE.AND P0, PT, R8, 0x2, PT ;  /* 0x000000020800780c */ /* 0x000fc60003f05270 */
[----:B------:R-:W-:Y:S01]  /*4370*/  UISETP.NE.AND UP0, UPT, UR19, 0x4, UPT ;  /* 0x000000041300788c */ /* 0x000fe2000bf05270 */
[----:B-12---:R-:W-:Y:S02]  /*4380*/  SEL R0, RZ, 0x1, P0 ;  /* 0x00000001ff007807 */ /* 0x006fe40000000000 */
[----:B------:R-:W-:Y:S01]  /*4390*/  SEL R8, R8, RZ, P0 ;  /* 0x000000ff08087207 */ /* 0x000fe20000000000 */
[----:B------:R-:W-:Y:S01]  /*43a0*/  USEL UR8, URZ, 0x1, UP0 ;  /* 0x00000001ff087887 */ /* 0x000fe20008000000 */
[----:B------:R-:W-:Y:S01]  /*43b0*/  LOP3.LUT R3, R3, R0, RZ, 0x3c, !PT ;  /* 0x0000000003037212 */ /* 0x000fe200078e3cff */
[----:B------:R-:W-:-:S04]  /*43c0*/  USEL UR19, UR19, URZ, UP0 ;  /* 0x000000ff13137287 */ /* 0x000fc80008000000 */
[----:B------:R-:W-:Y:S01]  /*43d0*/  LOP3.LUT R9, R9, UR8, RZ, 0x3c, !PT ;  /* 0x0000000809097c12 */ /* 0x000fe2000f8e3cff */
[----:B------:R-:W-:Y:S07]  /*43e0*/  @P1 BRA `(.L_x_88) ;  /* 0xfffffff800881947 */ /* 0x000fee000383ffff */
[----:B------:R-:W1:Y:S01]  /*43f0*/  S2UR UR6, SR_CgaCtaId ;  /* 0x00000000000679c3 */ /* 0x000e620000008800 */
[----:B------:R-:W-:Y:S01]  /*4400*/  ELECT P0, URZ, PT ;  /* 0x0000000000ff782f */ /* 0x000fe20003800000 */
[----:B------:R-:W-:Y:S01]  /*4410*/  HFMA2 R0, -RZ, RZ, 0, 5.9604644775390625e-08 ;  /* 0x00000001ff007431 */ /* 0x000fe200000001ff */
[----:B------:R-:W-:-:S05]  /*4420*/  UMOV UR8, 0x40 ;  /* 0x0000004000087882 */ /* 0x000fca0000000000 */
[----:B------:R-:W-:Y:S01]  /*4430*/  UVIRTCOUNT.DEALLOC.SMPOOL 0x80 ;  /* 0x000000800000784c */ /* 0x000fe20000000000 */
[----:B------:R-:W-:Y:S02]  /*4440*/  UISETP.NE.AND UP0, UPT, UR5, URZ, UPT ;  /* 0x000000ff0500728c */ /* 0x000fe4000bf05270 */
[----:B-1----:R-:W-:-:S09]  /*4450*/  ULEA UR6, UR6, UR8, 0x18 ;  /* 0x0000000806067291 */ /* 0x002fd2000f8ec0ff */
[----:B------:R1:W-:Y:S01]  /*4460*/  @P0 STS.U8 [UR6+0x1c], R0 ;  /* 0x00001c00ff000988 */ /* 0x0003e20008000006 */
[----:B------:R-:W-:Y:S05]  /*4470*/  BRA.U UP0, `(.L_x_89) ;  /* 0x0000000100a07547 */ /* 0x000fea000b800000 */
[----:B------:R-:W-:Y:S01]  /*4480*/  UIADD3 UR5, UPT, UPT, UR7, 0x190, URZ ;  /* 0x0000019007057890 */ /* 0x000fe2000fffe0ff */
[----:B------:R-:W-:-:S03]  /*4490*/  SHF.L.U32 R3, R9, 0x1f, RZ ;  /* 0x0000001f09037819 */ /* 0x000fc600000006ff */
[----:B------:R-:W-:-:S09]  /*44a0*/  ULEA UR8, UR19, UR5, 0x3 ;  /* 0x0000000513087291 */ /* 0x000fd2000f8e18ff */
[----:B------:R-:W2:Y:S02]  /*44b0*/  SYNCS.PHASECHK.TRANS64.TRYWAIT P0, [UR8], R3 ;  /* 0x00000003ff0075a7 */ /* 0x000ea40008001108 */
[----:B--2---:R-:W-:Y:S05]  /*44c0*/  @!P0 BRA `(.L_x_90) ;  /* 0x0000004400648947 */ /* 0x004fea0003800000 */
.L_x_197:
[----:B----4-:R-:W-:-:S04]  /*44d0*/  UIADD3 UR9, UPT, UPT, UR19, 0x1, URZ ;  /* 0x0000000113097890 */ /* 0x010fc8000fffe0ff */
        /* <DEDUP_REMOVED lines=8> */
.L_x_199:
        /* <DEDUP_REMOVED lines=9> */
.L_x_201:
[----:B------:R-:W-:-:S04]  /*45f0*/  UIADD3 UR9, UPT, UPT, UR9, 0x1, URZ ;  /* 0x0000000109097890 */ /* 0x000fc8000fffe0ff */
[----:B------:R-:W-:-:S04]  /*4600*/  UISETP.NE.AND UP1, UPT, UR9, 0x4, UPT ;  /* 0x000000040900788c */ /* 0x000fc8000bf25270 */
[----:B------:R-:W-:Y:S02]  /*4610*/  USEL UR8, URZ, 0x1, UP1 ;  /* 0x00000001ff087887 */ /* 0x000fe40008800000 */
[----:B------:R-:W-:-:S04]  /*4620*/  USEL UR9, UR9, URZ, UP1 ;  /* 0x000000ff09097287 */ /* 0x000fc80008800000 */
[----:B------:R-:W-:Y:S01]  /*4630*/  ULEA UR9, UR9, UR5, 0x3 ;  /* 0x0000000509097291 */ /* 0x000fe2000f8e18ff */
[----:B-1----:R-:W-:-:S04]  /*4640*/  LOP3.LUT R3, R2, UR8, RZ, 0x3c, !PT ;  /* 0x0000000802037c12 */ /* 0x002fc8000f8e3cff */
[----:B------:R-:W-:Y:S01]  /*4650*/  SHF.L.U32 R3, R3, 0x1f, RZ ;  /* 0x0000001f03037819 */ /* 0x000fe200000006ff */
[----:B------:R-:W-:-:S04]  /*4660*/  IMAD.U32 R0, RZ, RZ, UR9 ;  /* 0x00000009ff007e24 */ /* 0x000fc8000f8e00ff */
[----:B------:R1:W2:Y:S03]  /*4670*/  SYNCS.PHASECHK.TRANS64.TRYWAIT P0, [R0+URZ], R3 ;  /* 0x00000003000075a7 */ /* 0x0002a600080011ff */
[----:B--2---:R-:W-:Y:S05]  /*4680*/  @!P0 NANOSLEEP.SYNCS 0x989680 ;  /* 0x009896800000895d */ /* 0x004fea0003900000 */
[----:B------:R-:W2:Y:S02]  /*4690*/  @!P0 SYNCS.PHASECHK.TRANS64 P0, [R0+URZ], R3 ;  /* 0x00000003000085a7 */ /* 0x000ea400080010ff */
[----:B--2---:R-:W-:Y:S05]  /*46a0*/  @P0 BRA `(.L_x_93) ;  /* 0x0000000000200947 */ /* 0x004fea0003800000 */
.L_x_94:
[----:B--2---:R2:W4:Y:S02]  /*46b0*/  SYNCS.PHASECHK.TRANS64.TRYWAIT P0, [R0+URZ], R3 ;  /* 0x00000003000075a7 */ /* 0x00452400080011ff */
[----:B----4-:R-:W-:Y:S05]  /*46c0*/  @!P0 NANOSLEEP.SYNCS 0x989680 ;  /* 0x009896800000895d */ /* 0x010fea0003900000 */
[----:B------:R-:W4:Y:S02]  /*46d0*/  @!P0 SYNCS.PHASECHK.TRANS64 P0, [R0+URZ], R3 ;  /* 0x00000003000085a7 */ /* 0x000f2400080010ff */
[----:B----4-:R-:W-:Y:S05]  /*46e0*/  @!P0 BRA `(.L_x_94) ;  /* 0xfffffffc00f08947 */ /* 0x010fea000383ffff */
[----:B------:R-:W-:Y:S05]  /*46f0*/  BRA `(.L_x_93) ;  /* 0x00000000000c7947 */ /* 0x000fea0003800000 */
.L_x_89:
[----:B------:R-:W-:-:S04]  /*4700*/  UIADD3 UR5, UPT, UPT, UR7, 0x1d0, URZ ;  /* 0x000001d007057890 */ /* 0x000fc8000fffe0ff */
[----:B------:R-:W-:-:S09]  /*4710*/  UPRMT UR5, UR4, 0x654, UR5 ;  /* 0x0000065404057896 */ /* 0x000fd20008000005 */
[----:B------:R-:W-:Y:S03]  /*4720*/  SYNCS.ARRIVE.TRANS64.RED.A1T0 RZ, [UR5], RZ ;  /* 0x000000ffffff79a7 */ /* 0x000fe60008100405 */
.L_x_93:
[----:B-12---:R-:W-:Y:S01]  /*4730*/  SHF.L.U32 R3, RZ, 0x1f, RZ ;  /* 0x0000001fff037819 */ /* 0x006fe200000006ff */
[----:B------:R-:W-:Y:S01]  /*4740*/  UIADD3 UR5, UPT, UPT, UR7, 0x1d0, URZ ;  /* 0x000001d007057890 */ /* 0x000fe2000fffe0ff */
[----:B------:R-:W-:Y:S02]  /*4750*/  PLOP3.LUT P0, PT, PT, PT, UP0, 0x80, 0x8 ;  /* 0x000000000008781c */ /* 0x000fe40003f0f008 */
[----:B------:R-:W1:Y:S02]  /*4760*/  SYNCS.PHASECHK.TRANS64.TRYWAIT P1, [UR7+0x1d0], R3 ;  /* 0x0001d003ff0075a7 */ /* 0x000e640008021107 */
[----:B-1----:R-:W-:Y:S09]  /*4770*/  @!P1 BRA `(.L_x_95) ;  /* 0x0000004400009947 */ /* 0x002ff20003800000 */
.L_x_203:
[----:B------:R-:W-:Y:S01]  /*4780*/  @!UP0 UPRMT UR5, UR4, 0x654, UR5 ;  /* 0x0000065404058896 */ /* 0x000fe20008000005 */
[----:B------:R-:W-:Y:S02]  /*4790*/  UMOV UR8, 0xffff ;  /* 0x0000ffff00087882 */ /* 0x000fe40000000000 */
[----:B------:R-:W-:-:S06]  /*47a0*/  UMOV UR4, 0x1 ;  /* 0x0000000100047882 */ /* 0x000fcc0000000000 */
[----:B------:R-:W-:Y:S01]  /*47b0*/  @!P0 SYNCS.ARRIVE.TRANS64.RED.A1T0 RZ, [UR5], RZ ;  /* 0x000000ffffff89a7 */ /* 0x000fe20008100405 */
[----:B------:R-:W-:Y:S01]  /*47c0*/  NOP ;  /* 0x0000000000007918 */ /* 0x000fe20000000000 */
[----:B-1----:R-:W1:Y:S01]  /*47d0*/  LDS R0, [UR6+0x14] ;  /* 0x00001406ff007984 */ /* 0x002e620008000800 */
[----:B------:R-:W-:-:S04]  /*47e0*/  ULOP3.LUT UR5, UR21, 0xffff, URZ, 0xc0, !UPT ;  /* 0x0000ffff15057892 */ /* 0x000fc8000f8ec0ff */
[----:B------:R-:W-:-:S04]  /*47f0*/  USHF.R.U32.HI UR5, URZ, 0x5, UR5 ;  /* 0x00000005ff057899 */ /* 0x000fc80008011605 */
[----:B------:R-:W-:Y:S02]  /*4800*/  USHF.L.U32 UR8, UR8, UR5, URZ ;  /* 0x0000000508087299 */ /* 0x000fe400080006ff */
[----:B------:R-:W-:-:S04]  /*4810*/  USHF.L.U32 UR4, UR4, UR5, URZ ;  /* 0x0000000504047299 */ /* 0x000fc800080006ff */
[----:B-1----:R-:W-:-:S04]  /*4820*/  LOP3.LUT R0, R0, UR8, RZ, 0xc0, !PT ;  /* 0x0000000800007c12 */ /* 0x002fc8000f8ec0ff */
[----:B------:R-:W-:-:S13]  /*4830*/  ISETP.NE.AND P0, PT, R0, UR8, PT ;  /* 0x0000000800007c0c */ /* 0x000fda000bf05270 */
[----:B------:R-:W-:Y:S05]  /*4840*/  @P0 BRA `(.L_x_96) ;  /* 0x0000000000580947 */ /* 0x000fea0003800000 */
[----:B------:R-:W1:Y:S02]  /*4850*/  LDS R0, [UR6+0x18] ;  /* 0x00001806ff007984 */ /* 0x000e640008000800 */
[----:B-1----:R-:W-:-:S04]  /*4860*/  LOP3.LUT R0, R0, UR4, RZ, 0xc0, !PT ;  /* 0x0000000400007c12 */ /* 0x002fc8000f8ec0ff */
[----:B------:R-:W-:-:S13]  /*4870*/  ISETP.NE.AND P0, PT, R0, UR4, PT ;  /* 0x0000000400007c0c */ /* 0x000fda000bf05270 */
[----:B------:R-:W-:Y:S05]  /*4880*/  @P0 BRA `(.L_x_97) ;  /* 0x00000000003c0947 */ /* 0x000fea0003800000 */
[----:B------:R-:W1:Y:S01]  /*4890*/  S2R R2, SR_LANEID ;  /* 0x0000000000027919 */ /* 0x000e620000000000 */
[----:B------:R-:W-:Y:S01]  /*48a0*/  ULOP3.LUT UR8, URZ, UR8, URZ, 0x33, !UPT ;  /* 0x00000008ff087292 */ /* 0x000fe2000f8e33ff */
[----:B------:R-:W-:Y:S01]  /*48b0*/  LOP3.LUT R4, RZ, UR4, RZ, 0x33, !PT ;  /* 0x00000004ff047c12 */ /* 0x000fe2000f8e33ff */
[----:B------:R-:W-:Y:S02]  /*48c0*/  VOTEU.ANY UR7, UPT, PT ;  /* 0x0000000000077886 */ /* 0x000fe400038e0100 */
[----:B------:R-:W-:Y:S01]  /*48d0*/  UFLO.U32 UR7, UR7 ;  /* 0x00000007000772bd */ /* 0x000fe200080e0000 */
[----:B------:R-:W2:Y:S01]  /*48e0*/  REDUX UR4, R4 ;  /* 0x00000000040473c4 */ /* 0x000ea20000000000 */
[----:B------:R-:W-:-:S06]  /*48f0*/  IMAD.U32 R0, RZ, RZ, UR8 ;  /* 0x00000008ff007e24 */ /* 0x000fcc000f8e00ff */
[----:B------:R1:W-:Y:S01]  /*4900*/  UTCATOMSWS.AND URZ, UR8 ;  /* 0x0000000800ff79e3 */ /* 0x0003e20008000000 */
[----:B------:R-:W3:Y:S01]  /*4910*/  REDUX UR5, R0 ;  /* 0x00000000000573c4 */ /* 0x000ee20000000000 */
[----:B-1----:R-:W-:Y:S01]  /*4920*/  ISETP.EQ.U32.AND P0, PT, R2, UR7, PT ;  /* 0x0000000702007c0c */ /* 0x002fe2000bf02070 */
[----:B--2---:R-:W-:Y:S01]  /*4930*/  IMAD.U32 R2, RZ, RZ, UR4 ;  /* 0x00000004ff027e24 */ /* 0x004fe2000f8e00ff */
[----:B---3--:R-:W-:-:S11]  /*4940*/  MOV R3, UR5 ;  /* 0x0000000500037c02 */ /* 0x008fd60008000f00 */
[----:B------:R1:W-:Y:S04]  /*4950*/  @P0 ATOMS.AND RZ, [UR6+0x14], R3 ;  /* 0x00001403ffff098c */ /* 0x0003e8000a800006 */
[----:B------:R1:W-:Y:S01]  /*4960*/  @P0 ATOMS.AND RZ, [UR6+0x18], R2 ;  /* 0x00001802ffff098c */ /* 0x0003e2000a800006 */
[----:B------:R-:W-:Y:S05]  /*4970*/  BRA `(.L_x_98) ;  /* 0x0000000000147947 */ /* 0x000fea0003800000 */
.L_x_97:
[----:B------:R-:W-:Y:S02]  /*4980*/  MOV R2, 0x49a0 ;  /* 0x000049a000027802 */ /* 0x000fe40000000f00 */
[----:B---345:R-:W-:Y:S05]  /*4990*/  CALL.REL.NOINC `($__internal_0_$__cuda_sm10x_tcgen05_guardrail_trap_col_being_dealloced_not_returned_by_alloc) ;  /* 0x00000044006c7944 */ /* 0x038fea0003c00000 */
[----:B------:R-:W-:Y:S05]  /*49a0*/  BRA `(.L_x_98) ;  /* 0x0000000000087947 */ /* 0x000fea0003800000 */
.L_x_96:
[----:B------:R-:W-:Y:S02]  /*49b0*/  MOV R2, 0x49d0 ;  /* 0x000049d000027802 */ /* 0x000fe40000000f00 */
[----:B---345:R-:W-:Y:S05]  /*49c0*/  CALL.REL.NOINC `($__internal_2_$__cuda_sm10x_tcgen05_guardrail_trap_unallocated_columns_being_dealloced) ;  /* 0x0000004400787944 */ /* 0x038fea0003c00000 */
.L_x_98:
[----:B------:R-:W-:Y:S01]  /*49d0*/  NOP ;  /* 0x0000000000007918 */ /* 0x000fe20000000000 */
[----:B----4-:R-:W-:Y:S05]  /*49e0*/  EXIT ;  /* 0x000000000000794d */ /* 0x010fea0003800000 */
.L_x_69:
[----:B------:R-:W-:-:S09]  /*49f0*/  UISETP.NE.OR UP5, UPT, UR10, 0x3, UP5 ;  /* 0x000000030a00788c */ /* 0x000fd2000afa5670 */
[----:B------:R-:W-:Y:S05]  /*4a00*/  BRA.U UP5, `(.L_x_99) ;  /* 0x0000000d05e87547 */ /* 0x000fea000b800000 */
[----:B------:R-:W1:Y:S01]  /*4a10*/  LDC R0, c[0x0][0xb30] ;  /* 0x0002cc00ff007b82 */ /* 0x000e620000000800 */
[----:B------:R-:W2:Y:S01]  /*4a20*/  LDCU.64 UR8, c[0x0][0x888] ;  /* 0x00011100ff0877ac */ /* 0x000ea20008000a00 */
[----:B------:R-:W-:Y:S02]  /*4a30*/  HFMA2 R25, -RZ, RZ, 0, 0 ;  /* 0x00000000ff197431 */ /* 0x000fe400000001ff */
[----:B------:R-:W-:Y:S01]  /*4a40*/  IMAD.MOV.U32 R34, RZ, RZ, 0x1 ;  /* 0x00000001ff227424 */ /* 0x000fe200078e00ff */
[----:B------:R-:W-:Y:S01]  /*4a50*/  MOV R23, 0x1000 ;  /* 0x0000100000177802 */ /* 0x000fe20000000f00 */
[----:B------:R-:W3:Y:S01]  /*4a60*/  LDCU.64 UR4, c[0x0][0x890] ;  /* 0x00011200ff0477ac */ /* 0x000ee20008000a00 */
[----:B------:R-:W-:Y:S01]  /*4a70*/  IMAD.MOV.U32 R27, RZ, RZ, RZ ;  /* 0x000000ffff1b7224 */ /* 0x000fe200078e00ff */
[----:B------:R-:W4:Y:S01]  /*4a80*/  LDC R19, c[0x0][0x370] ;  /* 0x0000dc00ff137b82 */ /* 0x000f220000000800 */
[----:B------:R-:W-:Y:S01]  /*4a90*/  UMOV UR7, 0x400 ;  /* 0x0000040000077882 */ /* 0x000fe20000000000 */
[----:B------:R-:W-:-:S02]  /*4aa0*/  UPLOP3.LUT UP1, UPT, UPT, UPT, UPT, 0x40, 0x4 ;  /* 0x000000000004789c */ /* 0x000fc40003f2e870 */
[----:B------:R-:W-:Y:S01]  /*4ab0*/  ULEA UR7, UR37, UR7, 0x18 ;  /* 0x0000000725077291 */ /* 0x000fe2000f8ec0ff */
[----:B------:R-:W-:-:S03]  /*4ac0*/  UMOV UR13, URZ ;  /* 0x000000ff000d7c82 */ /* 0x000fc60008000000 */
[----:B------:R-:W4:Y:S01]  /*4ad0*/  LDC R2, c[0x0][0xb0c] ;  /* 0x0002c300ff027b82 */ /* 0x000f220000000800 */
[----:B--2---:R-:W-:Y:S02]  /*4ae0*/  UISETP.NE.U32.AND UP4, UPT, UR8, URZ, UPT ;  /* 0x000000ff0800728c */ /* 0x004fe4000bf85070 */
[----:B---3--:R-:W-:-:S05]  /*4af0*/  UISETP.NE.U32.AND UP6, UPT, UR4, URZ, UPT ;  /* 0x000000ff0400728c */ /* 0x008fca000bfc5070 */
[----:B------:R-:W2:Y:S01]  /*4b00*/  LDC R18, c[0x0][0xb20] ;  /* 0x0002c800ff127b82 */ /* 0x000ea20000000800 */
[----:B-1----:R-:W-:Y:S01]  /*4b10*/  ISETP.NE.AND P1, PT, R0, 0x1, PT ;  /* 0x000000010000780c */ /* 0x002fe20003f25270 */
[----:B------:R-:W-:Y:S02]  /*4b20*/  UISETP.NE.AND.EX UP4, UPT, UR9, URZ, UPT, UP4 ;  /* 0x000000ff0900728c */ /* 0x000fe4000bf85340 */
[----:B------:R-:W-:-:S04]  /*4b30*/  UISETP.NE.AND.EX UP6, UPT, UR5, URZ, UPT, UP6 ;  /* 0x000000ff0500728c */ /* 0x000fc8000bfc5360 */
[----:B-----5:R-:W1:Y:S08]  /*4b40*/  LDC.64 R32, c[0x0][0x348] ;  /* 0x0000d200ff207b82 */ /* 0x020e700000000a00 */
[----:B------:R-:W3:Y:S08]  /*4b50*/  LDC.64 R16, c[0x0][0xb10] ;  /* 0x0002c400ff107b82 */ /* 0x000ef00000000a00 */
[----:B------:R-:W1:Y:S08]  /*4b60*/  LDC.64 R6, c[0x0][0xb18] ;  /* 0x0002c600ff067b82 */ /* 0x000e700000000a00 */
[----:B------:R-:W1:Y:S08]  /*4b70*/  LDC.64 R4, c[0x0][0xb28] ;  /* 0x0002ca00ff047b82 */ /* 0x000e700000000a00 */
[----:B--2-4-:R-:W1:Y:S02]  /*4b80*/  LDC R22, c[0x0][0x374] ;  /* 0x0000dd00ff167b82 */ /* 0x014e640000000800 */
.L_x_108:
[----:B------:R-:W-:Y:S02]  /*4b90*/  LEA R0, R27, UR7, 0x3 ;  /* 0x000000071b007c11 */ /* 0x000fe4000f8e18ff */
[----:B------:R-:W-:Y:S02]  /*4ba0*/  SHF.L.U32 R3, R25, 0x1f, RZ ;  /* 0x0000001f19037819 */ /* 0x000fe400000006ff */
[----:B------:R-:W-:Y:S02]  /*4bb0*/  LEA R28, R27, UR7, 0x4 ;  /* 0x000000071b1c7c11 */ /* 0x000fe4000f8e20ff */
[----:B--2---:R-:W2:Y:S02]  /*4bc0*/  SYNCS.PHASECHK.TRANS64.TRYWAIT P0, [R0+URZ+0x150], R3 ;  /* 0x00015003000075a7 */ /* 0x004ea400080011ff */
[----:B--2---:R-:W-:Y:S05]  /*4bd0*/  @!P0 BRA `(.L_x_100) ;  /* 0x0000004000008947 */ /* 0x004fea0003800000 */
.L_x_204:
[----:B------:R-:W-:Y:S01]  /*4be0*/  ISETP.GE.AND P0, PT, R26, 0x1, PT ;  /* 0x000000011a00780c */ /* 0x000fe20003f06270 */
[----:B------:R-:W4:Y:S01]  /*4bf0*/  LDS.128 R28, [R28+0x1e0] ;  /* 0x0001e0001c1c7984 */ /* 0x000f220000000c00 */
[----:B--2---:R-:W-:Y:S01]  /*4c00*/  VIADD R0, R0, 0x160 ;  /* 0x0000016000007836 */ /* 0x004fe20000000000 */
[----:B------:R-:W-:Y:S01]  /*4c10*/  @!PT LDS RZ, [RZ] ;  /* 0x00000000fffff984 */ /* 0x000fe20000000800 */
[----:B------:R-:W-:Y:S01]  /*4c20*/  @!PT LDS RZ, [RZ] ;  /* 0x00000000fffff984 */ /* 0x000fe20000000800 */
[----:B------:R-:W-:Y:S01]  /*4c30*/  @!PT LDS RZ, [RZ] ;  /* 0x00000000fffff984 */ /* 0x000fe20000000800 */
[----:B------:R-:W-:Y:S01]  /*4c40*/  @!PT LDS RZ, [RZ] ;  /* 0x00000000fffff984 */ /* 0x000fe20000000800 */
[----:B------:R2:W-:Y:S06]  /*4c50*/  MEMBAR.ALL.CTA ;  /* 0x0000000000007992 */ /* 0x0005ec0000008000 */
[----:B--2---:R-:W2:Y:S01]  /*4c60*/  FENCE.VIEW.ASYNC.S ;  /* 0x00000000000073c6 */ /* 0x004ea20000000000 */
[----:B------:R-:W-:Y:S04]  /*4c70*/  PRMT R0, RZ, 0x654, R0 ;  /* 0x00000654ff007816 */ /* 0x000fe80000000000 */
[----:B--2---:R2:W-:Y:S01]  /*4c80*/  SYNCS.ARRIVE.TRANS64.RED.A1T0 RZ, [R0+URZ], RZ ;  /* 0x000000ff00ff79a7 */ /* 0x0045e200081004ff */
[----:B----4-:R-:W-:Y:S11]  /*4c90*/  LOP3.LUT P3, RZ, R30, 0x1, RZ, 0xc0, !PT ;  /* 0x000000011eff7812 */ /* 0x010ff6000786c0ff */
[----:B------:R-:W-:Y:S02]  /*4ca0*/  @!UPT UIADD3 URZ, UPT, UPT, URZ, URZ, URZ ;  /* 0x000000fffffff290 */ /* 0x000fe4000fffe0ff */
[----:B------:R-:W-:Y:S02]  /*4cb0*/  @P3 MOV R13, R28 ;  /* 0x0000001c000d3202 */ /* 0x000fe40000000f00 */
[----:B------:R-:W-:Y:S01]  /*4cc0*/  @P3 LOP3.LUT R8, R29, 0xffff, RZ, 0xc0, !PT ;  /* 0x0000ffff1d083812 */ /* 0x000fe200078ec0ff */
[----:B--2---:R-:W-:Y:S06]  /*4cd0*/  @!P0 BRA `(.L_x_101) ;  /* 0x0000000000a48947 */ /* 0x004fec0003800000 */
[----:B-1----:R-:W-:Y:S01]  /*4ce0*/  IMAD.HI.U32 R37, R22, R7, RZ ;  /* 0x0000000716257227 */ /* 0x002fe200078e00ff */
[----:B------:R-:W-:Y:S02]  /*4cf0*/  ISETP.NE.AND P0, PT, R6, 0x1, PT ;  /* 0x000000010600780c */ /* 0x000fe40003f05270 */
[----:B------:R-:W-:Y:S01]  /*4d00*/  ISETP.NE.AND P2, PT, R26, 0x1, PT ;  /* 0x000000011a00780c */ /* 0x000fe20003f45270 */
[----:B---3--:R-:W-:Y:S01]  /*4d10*/  IMAD.HI.U32 R36, R19, R16, RZ ;  /* 0x0000001013247227 */ /* 0x008fe200078e00ff */
[----:B------:R-:W-:Y:S02]  /*4d20*/  SHF.R.U32.HI R37, RZ, R18, R37 ;  /* 0x00000012ff257219 */ /* 0x000fe40000011625 */
[----:B------:R-:W-:Y:S01]  /*4d30*/  ISETP.NE.AND P4, PT, R2, 0x1, PT ;  /* 0x000000010200780c */ /* 0x000fe20003f85270 */
[----:B------:R-:W-:Y:S01]  /*4d40*/  IMAD.HI.U32 R38, R13, R16, RZ ;  /* 0x000000100d267227 */ /* 0x000fe200078e00ff */
[----:B------:R-:W-:Y:S02]  /*4d50*/  SHF.R.U32.HI R36, RZ, R17, R36 ;  /* 0x00000011ff247219 */ /* 0x000fe40000011624 */
[----:B------:R-:W-:Y:S01]  /*4d60*/  SEL R3, R22, R37, !P0 ;  /* 0x0000002516037207 */ /* 0x000fe20004000000 */
[C---:B------:R-:W-:Y:S01]  /*4d70*/  IMAD.HI.U32 R37, R8.reuse, R7, RZ ;  /* 0x0000000708257227 */ /* 0x040fe200078e00ff */
[----:B------:R-:W-:Y:S02]  /*4d80*/  SEL R11, R19, R36, !P4 ;  /* 0x00000024130b7207 */ /* 0x000fe40006000000 */
[----:B------:R-:W-:Y:S01]  /*4d90*/  SHF.R.U32.HI R38, RZ, R17, R38 ;  /* 0x00000011ff267219 */ /* 0x000fe20000011626 */
[----:B------:R-:W-:Y:S01]  /*4da0*/  IMAD.HI.U32 R40, R3, R4, RZ ;  /* 0x0000000403287227 */ /* 0x000fe200078e00ff */
[----:B------:R-:W-:Y:S03]  /*4db0*/  SHF.R.U32.HI R37, RZ, R18, R37 ;  /* 0x00000012ff257219 */ /* 0x000fe60000011625 */
[----:B------:R-:W-:Y:S01]  /*4dc0*/  IMAD.HI.U32 R36, R11, R4, RZ ;  /* 0x000000040b247227 */ /* 0x000fe200078e00ff */
[----:B------:R-:W-:Y:S02]  /*4dd0*/  @P2 SHF.R.U32.HI R3, RZ, R5, R40 ;  /* 0x00000005ff032219 */ /* 0x000fe40000011628 */
[----:B------:R-:W-:Y:S02]  /*4de0*/  SEL R9, R8, R37, !P0 ;  /* 0x0000002508097207 */ /* 0x000fe40004000000 */
[----:B------:R-:W-:Y:S01]  /*4df0*/  @P2 SHF.R.U32.HI R11, RZ, R5, R36 ;  /* 0x00000005ff0b2219 */ /* 0x000fe20000011624 */
[C---:B------:R-:W-:Y:S01]  /*4e00*/  IMAD R10, R26.reuse, R3, RZ ;  /* 0x000000031a0a7224 */ /* 0x040fe200078e02ff */
[----:B------:R-:W-:Y:S01]  /*4e10*/  SEL R3, R13, R38, !P4 ;  /* 0x000000260d037207 */ /* 0x000fe20006000000 */
[C---:B------:R-:W-:Y:S03]  /*4e20*/  IMAD.HI.U32 R14, R9.reuse, R4, RZ ;  /* 0x00000004090e7227 */ /* 0x040fe600078e00ff */
[----:B------:R-:W-:Y:S01]  /*4e30*/  ISETP.GE.AND P0, PT, R9, R10, PT ;  /* 0x0000000a0900720c */ /* 0x000fe20003f06270 */
[C---:B------:R-:W-:Y:S01]  /*4e40*/  IMAD R12, R26.reuse, R11, RZ ;  /* 0x0000000b1a0c7224 */ /* 0x040fe200078e02ff */
[-C--:B------:R-:W-:Y:S04]  /*4e50*/  SHF.R.U32.HI R14, RZ, R5.reuse, R14 ;  /* 0x00000005ff0e7219 */ /* 0x080fe8000001160e */
[----:B------:R-:W-:Y:S02]  /*4e60*/  ISETP.GE.OR P0, PT, R3, R12, P0 ;  /* 0x0000000c0300720c */ /* 0x000fe40000706670 */
[----:B------:R-:W-:Y:S05]  /*4e70*/  SEL R15, R9, R14, !P2 ;  /* 0x0000000e090f7207 */ /* 0x000fea0005000000 */
[----:B------:R-:W-:Y:S04]  /*4e80*/  IMAD.MOV R14, RZ, RZ, -R15 ;  /* 0x000000ffff0e7224 */ /* 0x000fe800078e0a0f */
[----:B------:R-:W-:Y:S02]  /*4e90*/  IMAD R14, R26, R14, R9 ;  /* 0x0000000e1a0e7224 */ /* 0x000fe400078e0209 */
[C---:B------:R-:W-:Y:S05]  /*4ea0*/  @!P0 IMAD.HI.U32 R10, R3.reuse, R4, RZ ;  /* 0x00000004030a8227 */ /* 0x040fea00078e00ff */
[----:B------:R-:W-:Y:S04]  /*4eb0*/  @!P0 SHF.R.U32.HI R10, RZ, R5, R10 ;  /* 0x00000005ff0a8219 */ /* 0x000fe8000001160a */
[----:B------:R-:W-:Y:S01]  /*4ec0*/  @!P0 SEL R0, R3, R10, !P2 ;  /* 0x0000000a03008207 */ /* 0x000fe20005000000 */
[----:B------:R-:W-:Y:S03]  /*4ed0*/  IMAD.MOV R10, RZ, RZ, -R3 ;  /* 0x000000ffff0a7224 */ /* 0x000fe600078e0a03 */
[----:B------:R-:W-:Y:S01]  /*4ee0*/  @!P0 IADD3 R15, PT, PT, R15, -R0, RZ ;  /* 0x800000000f0f8210 */ /* 0x000fe20007ffe0ff */
[----:B------:R-:W-:Y:S01]  /*4ef0*/  @!P0 IMAD R0, R11, R14, R0 ;  /* 0x0000000e0b008224 */ /* 0x000fe200078e0200 */
[----:B------:R-:W-:Y:S01]  /*4f00*/  IADD3 R11, PT, PT, -R9, RZ, RZ ;  /* 0x000000ff090b7210 */ /* 0x000fe20007ffe1ff */
[----:B------:R-:W-:Y:S02]  /*4f10*/  IMAD R13, R2, R10, R13 ;  /* 0x0000000a020d7224 */ /* 0x000fe400078e020d */
[----:B------:R-:W-:Y:S02]  /*4f20*/  @!P0 IMAD R9, R15, R26, R3 ;  /* 0x0000001a0f098224 */ /* 0x000fe400078e0203 */
[----:B------:R-:W-:Y:S02]  /*4f30*/  @!P0 IMAD.MOV.U32 R3, RZ, RZ, R0 ;  /* 0x000000ffff038224 */ /* 0x000fe400078e0000 */
[----:B------:R-:W-:Y:S02]  /*4f40*/  IMAD R8, R6, R11, R8 ;  /* 0x0000000b06087224 */ /* 0x000fe400078e0208 */
[----:B------:R-:W-:Y:S02]  /*4f50*/  IMAD R13, R3, R2, R13 ;  /* 0x00000002030d7224 */ /* 0x000fe400078e020d */
[----:B------:R-:W-:Y:S02]  /*4f60*/  IMAD R8, R9, R6, R8 ;  /* 0x0000000609087224 */ /* 0x000fe400078e0208 */
.L_x_101:
[----:B------:R-:W-:Y:S05]  /*4f70*/  BRA.U UP1, `(.L_x_102) ;  /* 0x0000000101107547 */ /* 0x000fea000b800000 */
[----:B------:R-:W-:Y:S04]  /*4f80*/  MOV R0, UR6 ;  /* 0x0000000600007c02 */ /* 0x000fe80008000f00 */
[----:B------:R-:W-:Y:S04]  /*4f90*/  SHF.L.U32 R3, R0, 0x1f, RZ ;  /* 0x0000001f00037819 */ /* 0x000fe800000006ff */
[----:B------:R-:W2:Y:S02]  /*4fa0*/  SYNCS.PHASECHK.TRANS64.TRYWAIT P0, [UR7+0x148], R3 ;  /* 0x00014803ff0075a7 */ /* 0x000ea40008001107 */
[----:B--2---:R-:W-:Y:S05]  /*4fb0*/  @!P0 BRA `(.L_x_103) ;  /* 0x0000003c001c8947 */ /* 0x004fea0003800000 */
.L_x_102:
[----:B------:R-:W-:Y:S02]  /*4fc0*/  R2UR UR27, R21 ;  /* 0x00000000151b72ca */ /* 0x000fe400000e0000 */
[----:B------:R-:W-:Y:S02]  /*4fd0*/  R2UR UR26, R20 ;  /* 0x00000000141a72ca */ /* 0x000fe400000e0000 */
[----:B------:R-:W-:Y:S04]  /*4fe0*/  ISETP.NE.U32.AND P2, PT, RZ, UR4, PT ;  /* 0x00000004ff007c0c */ /* 0x000fe8000bf45070 */
[----:B------:R-:W-:Y:S05]  /*4ff0*/  ISETP.NE.AND.EX P2, PT, RZ, UR5, PT, P2 ;  /* 0x00000005ff007c0c */ /* 0x000fea000bf45320 */
[----:B------:R-:W-:Y:S02]  /*5000*/  USHF.L.U32 UR27, UR27, 0x6, URZ ;  /* 0x000000061b1b7899 */ /* 0x000fe400080006ff */
[----:B------:R-:W-:Y:S01]  /*5010*/  USHF.L.U32 UR26, UR26, 0x6, URZ ;  /* 0x000000061a1a7899 */ /* 0x000fe200080006ff */
[----:B------:R-:W-:Y:S11]  /*5020*/  BRA.U !UP6, `(.L_x_104) ;  /* 0x000000010e347547 */ /* 0x000ff6000b800000 */
[----:B------:R-:W-:Y:S01]  /*5030*/  UPLOP3.LUT UP0, UPT, UPT, UPT, UP4, 0x80, 0x8 ;  /* 0x000000000008789c */ /* 0x000fe20003f0f040 */
[----:B--2---:R-:W-:Y:S02]  /*5040*/  HFMA2 R0, -RZ, RZ, 0, 5.9604644775390625e-08 ;  /* 0x00000001ff007431 */ /* 0x004fe400000001ff */
[----:B------:R-:W-:Y:S03]  /*5050*/  IMAD.MOV.U32 R63, RZ, RZ, 0x1 ;  /* 0x00000001ff3f7424 */ /* 0x000fe600078e00ff */
[----:B------:R-:W-:Y:S05]  /*5060*/  PLOP3.LUT P0, PT, PT, PT, UP0, 0x80, 0x8 ;  /* 0x000000000008781c */ /* 0x000fea0003f0f008 */
[----:B------:R-:W2:Y:S01]  /*5070*/  @UP0 LDCU.64 UR10, c[0x0][0x888] ;  /* 0x00011100ff0a07ac */ /* 0x000ea20008000a00 */
[----:B------:R-:W-:Y:S07]  /*5080*/  @UP0 UIMAD UR8, UR36, UR4, URZ ;  /* 0x00000004240802a4 */ /* 0x000fee000f8e02ff */
[----:B------:R-:W-:Y:S01]  /*5090*/  @!P0 PRMT R63, R0, 0x7610, R63 ;  /* 0x00007610003f8816 */ /* 0x000fe2000000003f */
[----:B--2---:R-:W-:Y:S03]  /*50a0*/  @UP0 UIMAD.WIDE UR10, UR8, 0x4, UR10 ;  /* 0x00000004080a08a5 */ /* 0x004fe6000f8e020a */
[----:B------:R-:W2:Y:S03]  /*50b0*/  @!UP0 LDCU UR8, c[0x0][0x880] ;  /* 0x00011000ff0887ac */ /* 0x000ea60008000800 */
[----:B------:R-:W-:Y:S01]  /*50c0*/  IMAD.U32 R10, RZ, RZ, UR10 ;  /* 0x0000000aff0a7e24 */ /* 0x000fe2000f8e00ff */
[----:B------:R-:W-:Y:S05]  /*50d0*/  MOV R11, UR11 ;  /* 0x0000000b000b7c02 */ /* 0x000fea0008000f00 */
[----:B------:R4:W5:Y:S02]  /*50e0*/  @P0 LDG.E R35, desc[UR44][R10.64] ;  /* 0x0000002c0a230981 */ /* 0x000964000c1e1900 */
[----:B--2-4-:R-:W-:Y:S07]  /*50f0*/  @!P0 IMAD.U32 R35, RZ, RZ, UR8 ;  /* 0x00000008ff238e24 */ /* 0x014fee000f8e00ff */
.L_x_104:
[----:B-----5:R-:W-:Y:S01]  /*5100*/  @!P2 FSETP.EQ.AND P0, PT, R35, RZ, PT ;  /* 0x000000ff2300a20b */ /* 0x020fe20003f02000 */
[----:B------:R-:W-:Y:S01]  /*5110*/  @!UPT UIADD3 URZ, UPT, UPT, URZ, URZ, URZ ;  /* 0x000000fffffff290 */ /* 0x000fe2000fffe0ff */
[----:B------:R-:W-:Y:S11]  /*5120*/  @!P2 BRA `(.L_x_105) ;  /* 0x000000000014a947 */ /* 0x000ff60003800000 */
[----:B------:R-:W-:Y:S02]  /*5130*/  LOP3.LUT P2, RZ, R63, 0xff, RZ, 0xc0, !PT ;  /* 0x000000ff3fff7812 */ /* 0x000fe4000784c0ff */
[----:B------:R-:W-:Y:S04]  /*5140*/  PLOP3.LUT P0, PT, PT, PT, UP0, 0x80, 0x8 ;  /* 0x000000000008781c */ /* 0x000fe80003f0f008 */
[----:B------:R-:W-:Y:S07]  /*5150*/  PLOP3.LUT P0, PT, P0, PT, PT, 0x8, 0x80 ;  /* 0x000000000080781c */ /* 0x000fee000070e170 */
[----:B------:R-:W-:Y:S11]  /*5160*/  @P2 FSETP.EQ.AND P0, PT, R35, RZ, PT ;  /* 0x000000ff2300220b */ /* 0x000ff60003f02000 */
[----:B------:R-:W-:Y:S02]  /*5170*/  @!UPT UIADD3 URZ, UPT, UPT, URZ, URZ, URZ ;  /* 0x000000fffffff290 */ /* 0x000fe4000fffe0ff */
.L_x_105:
[----:B------:R-:W-:Y:S01]  /*5180*/  ULEA UR15, UR13, UR7, 0x3 ;  /* 0x000000070d0f7291 */ /* 0x000fe2000f8e18ff */
[----:B--2---:R-:W-:Y:S02]  /*5190*/  SHF.L.U32 R3, R34, 0x1f, RZ ;  /* 0x0000001f22037819 */ /* 0x004fe400000006ff */
[----:B------:R-:W-:Y:S04]  /*51a0*/  ELECT P4, URZ, PT ;  /* 0x0000000000ff782f */ /* 0x000fe80003880000 */
[----:B------:R-:W-:Y:S02]  /*51b0*/  PLOP3.LUT P4, PT, P0, P4, PT, 0xf2, 0x2f ;  /* 0x00000000002f781c */ /* 0x000fe40000789e72 */
[----:B------:R-:W2:Y:S11]  /*51c0*/  SYNCS.PHASECHK.TRANS64.TRYWAIT P2, [UR15+0x128], R3 ;  /* 0x00012803ff0075a7 */ /* 0x000eb6000804110f */
[----:B-1----:R-:W-:Y:S05]  /*51d0*/  @!P4 IADD3 R20, P0, PT, R32, 0x580, RZ ;  /* 0x000005802014c810 */ /* 0x002fea0007f1e0ff */
[----:B------:R-:W-:Y:S01]  /*51e0*/  @!P4 IMAD.X R12, RZ, RZ, R33, P0 ;  /* 0x000000ffff0cc224 */ /* 0x000fe200000e0621 */
[----:B--2---:R-:W-:Y:S07]  /*51f0*/  @!P2 BRA `(.L_x_106) ;  /* 0x0000003800a4a947 */ /* 0x004fee0003800000 */
.L_x_207:
[----:B------:R-:W2:Y:S01]  /*5200*/  LDC.64 R14, c[0x0][0xb10] ;  /* 0x0002c400ff0e7b82 */ /* 0x000ea20000000a00 */
[----:B------:R-:W-:Y:S01]  /*5210*/  @!P4 R2UR UR8, R12 ;  /* 0x000000000c08c2ca */ /* 0x000fe200000e0000 */
[----:B------:R-:W-:Y:S01]  /*5220*/  VOTEU.ALL UP3, P4 ;  /* 0x0000000000ff7886 */ /* 0x000fe20002060000 */
[----:B------:R-:W-:Y:S01]  /*5230*/  @!P4 R2UR UR9, R20 ;  /* 0x000000001409c2ca */ /* 0x000fe200000e0000 */
[----:B------:R-:W-:Y:S01]  /*5240*/  UIADD3 UR25, UPT, UPT, UR15, 0x110, URZ ;  /* 0x000001100f197890 */ /* 0x000fe2000fffe0ff */
[----:B------:R-:W-:Y:S03]  /*5250*/  @P3 SHF.R.U32.HI R24, RZ, 0x10, R29 ;  /* 0x00000010ff183819 */ /* 0x000fe6000001161d */
[----:B------:R-:W4:Y:S01]  /*5260*/  LDC.64 R10, c[0x0][0xb18] ;  /* 0x0002c600ff0a7b82 */ /* 0x000f220000000a00 */
[----:B------:R-:W-:Y:S01]  /*5270*/  UIADD3 UR14, UPT, UPT, UR13, 0x1, URZ ;  /* 0x000000010d0e7890 */ /* 0x000fe2000fffe0ff */
[----:B------:R-:W-:Y:S01]  /*5280*/  VIADD R27, R27, 0x1 ;  /* 0x000000011b1b7836 */ /* 0x000fe20000000000 */
[----:B------:R-:W-:Y:S01]  /*5290*/  VOTEU.ALL UP2, P4 ;  /* 0x0000000000ff7886 */ /* 0x000fe20002040000 */
[----:B------:R-:W-:Y:S01]  /*52a0*/  UMOV UR18, 0x0 ;  /* 0x0000000000127882 */ /* 0x000fe20000000000 */
[----:B------:R-:W-:Y:S03]  /*52b0*/  UISETP.NE.AND UP5, UPT, UR14, 0x3, UPT ;  /* 0x000000030e00788c */ /* 0x000fe6000bfa5270 */
[----:B-1----:R-:W1:Y:S01]  /*52c0*/  @!P1 LDC R0, c[0x0][0xb20] ;  /* 0x0002c800ff009b82 */ /* 0x002e620000000800 */
[----:B------:R-:W-:Y:S01]  /*52d0*/  UMOV UR19, 0x10000000 ;  /* 0x1000000000137882 */ /* 0x000fe20000000000 */
[----:B------:R-:W-:Y:S01]  /*52e0*/  IMAD.U32 R21, RZ, RZ, UR8 ;  /* 0x00000008ff157e24 */ /* 0x000fe2000f8e00ff */
[----:B------:R-:W-:Y:S05]  /*52f0*/  @!UP3 ULEA UR8, UR13, UR7, 0xc ;  /* 0x000000070d08b291 */ /* 0x000fea000f8e60ff */
[----:B------:R-:W5:Y:S01]  /*5300*/  @!P1 LDC R3, c[0x0][0xb0c] ;  /* 0x0002c300ff039b82 */ /* 0x000f620000000800 */
[----:B------:R-:W-:Y:S01]  /*5310*/  IMAD.U32 R20, RZ, RZ, UR9 ;  /* 0x00000009ff147e24 */ /* 0x000fe2000f8e00ff */
[----:B------:R-:W-:Y:S01]  /*5320*/  UMOV UR28, UR36 ;  /* 0x00000024001c7c82 */ /* 0x000fe20008000000 */
[----:B------:R-:W-:Y:S01]  /*5330*/  @!P4 R2UR UR21, R21 ;  /* 0x000000001515c2ca */ /* 0x000fe200000e0000 */
[----:B------:R-:W-:Y:S02]  /*5340*/  @!UP3 UIADD3 UR24, UPT, UPT, UR8, 0x300, URZ ;  /* 0x000003000818b890 */ /* 0x000fe4000fffe0ff */
[----:B------:R-:W-:Y:S01]  /*5350*/  @!P4 R2UR UR20, R20 ;  /* 0x000000001414c2ca */ /* 0x000fe200000e0000 */
[----:B------:R-:W-:Y:S01]  /*5360*/  @!UP3 UIADD3 UR10, UPT, UPT, UR26, 0x20, URZ ;  /* 0x000000201a0ab890 */ /* 0x000fe2000fffe0ff */
[----:B------:R-:W-:Y:S01]  /*5370*/  @!P4 IMAD.MOV.U32 R20, RZ, RZ, 0x1000 ;  /* 0x00001000ff14c424 */ /* 0x000fe200078e00ff */
[----:B------:R-:W-:Y:S02]  /*5380*/  @!UP3 UIADD3 UR8, UPT, UPT, UR8, 0xb00, URZ ;  /* 0x00000b000808b890 */ /* 0x000fe4000fffe0ff */
[----:B------:R-:W-:Y:S01]  /*5390*/  USEL UR9, URZ, 0x1, UP5 ;  /* 0x00000001ff097887 */ /* 0x000fe2000a800000 */
[----:B------:R-:W-:Y:S01]  /*53a0*/  VOTEU.ALL UP1, P4 ;  /* 0x0000000000ff7886 */ /* 0x000fe20002020000 */
[----:B------:R-:W-:Y:S01]  /*53b0*/  UMOV UR11, UR27 ;  /* 0x0000001b000b7c82 */ /* 0x000fe20008000000 */
[----:B------:R-:W-:Y:S01]  /*53c0*/  UMOV UR12, UR36 ;  /* 0x00000024000c7c82 */ /* 0x000fe20008000000 */
[----:B------:R-:W-:Y:S02]  /*53d0*/  UPRMT UR16, UR37, 0x654, UR25 ;  /* 0x0000065425107896 */ /* 0x000fe40008000019 */
[----:B------:R-:W-:Y:S01]  /*53e0*/  LOP3.LUT R34, R34, UR9, RZ, 0x3c, !PT ;  /* 0x0000000922227c12 */ /* 0x000fe2000f8e3cff */
[----:B------:R-:W-:Y:S01]  /*53f0*/  UMOV UR9, UR25 ;  /* 0x0000001900097c82 */ /* 0x000fe20008000000 */
[----:B------:R1:W-:Y:S01]  /*5400*/  @!UP2 UTMALDG.3D [UR24], [UR20], desc[UR18] ;  /* 0x000012181400a5b4 */ /* 0x0003e20008011000 */
[----:B------:R-:W-:Y:S01]  /*5410*/  USEL UR14, UR14, URZ, UP5 ;  /* 0x000000ff0e0e7287 */ /* 0x000fe2000a800000 */
[----:B------:R-:W-:Y:S03]  /*5420*/  SHF.L.U32 R12, R34, 0x1f, RZ ;  /* 0x0000001f220c7819 */ /* 0x000fe600000006ff */
[----:B------:R-:W-:Y:S01]  /*5430*/  ULEA UR13, UR14, UR7, 0x3 ;  /* 0x000000070e0d7291 */ /* 0x000fe2000f8e18ff */
[----:B--2---:R-:W-:Y:S01]  /*5440*/  @!P1 IMAD.HI.U32 R14, R13, R14, RZ ;  /* 0x0000000e0d0e9227 */ /* 0x004fe200078e00ff */
[----:B----4-:R-:W-:Y:S01]  /*5450*/  @!P1 ISETP.NE.AND P0, PT, R10, 0x1, PT ;  /* 0x000000010a00980c */ /* 0x010fe20003f05270 */
[----:B------:R2:W-:Y:S01]  /*5460*/  @!UP1 UTMALDG.3D [UR8], [UR20], desc[UR18] ;  /* 0x00001208140095b4 */ /* 0x0005e20008011000 */
[----:B------:R2:W-:Y:S01]  /*5470*/  @!P4 SYNCS.ARRIVE.TRANS64.RED.A0TR RZ, [UR15+0x110], R20 ;  /* 0x00011014ffffc9a7 */ /* 0x0005e2000830040f */
[C---:B------:R-:W-:Y:S01]  /*5480*/  @!P1 IMAD.HI.U32 R11, R8.reuse, R11, RZ ;  /* 0x0000000b080b9227 */ /* 0x040fe200078e00ff */
[----:B------:R-:W-:Y:S02]  /*5490*/  @!P1 SHF.R.U32.HI R14, RZ, R15, R14 ;  /* 0x0000000fff0e9219 */ /* 0x000fe4000001160e */
[----:B-----5:R-:W-:Y:S02]  /*54a0*/  @!P1 ISETP.NE.AND P2, PT, R3, 0x1, PT ;  /* 0x000000010300980c */ /* 0x020fe40003f45270 */
[----:B-1----:R-:W-:Y:S02]  /*54b0*/  @!P1 SHF.R.U32.HI R9, RZ, R0, R11 ;  /* 0x00000000ff099219 */ /* 0x002fe4000001160b */
[----:B------:R-:W-:Y:S02]  /*54c0*/  @!P1 SEL R14, R13, R14, !P2 ;  /* 0x0000000e0d0e9207 */ /* 0x000fe40005000000 */
[----:B------:R-:W-:Y:S05]  /*54d0*/  @!P1 SEL R9, R8, R9, !P0 ;  /* 0x0000000908099207 */ /* 0x000fea0004000000 */
[----:B------:R-:W-:Y:S01]  /*54e0*/  @!P1 IMAD.IADD R0, R9, 0x1, -R14 ;  /* 0x0000000109009824 */ /* 0x000fe200078e0a0e */
[----:B------:R-:W-:Y:S01]  /*54f0*/  SYNCS.ARRIVE.TRANS64.RED.A1T0 RZ, [UR16], RZ ;  /* 0x000000ffffff79a7 */ /* 0x000fe20008100410 */
[----:B------:R-:W-:Y:S02]  /*5500*/  @!P1 IMAD.IADD R9, R14, 0x1, -R9 ;  /* 0x000000010e099824 */ /* 0x000fe400078e0a09 */
[----:B------:R-:W-:Y:S02]  /*5510*/  @!P1 IMAD R13, R0, R3, R13 ;  /* 0x00000003000d9224 */ /* 0x000fe400078e020d */
[----:B------:R-:W-:Y:S01]  /*5520*/  @!P1 IMAD R8, R9, R10, R8 ;  /* 0x0000000a09089224 */ /* 0x000fe200078e0208 */
[----:B------:R-:W1:Y:S02]  /*5530*/  SYNCS.PHASECHK.TRANS64.TRYWAIT P5, [UR13+0x128], R12 ;  /* 0x0001280cff0075a7 */ /* 0x000e6400080a110d */
[----:B-12---:R-:W-:Y:S05]  /*5540*/  @!P5 BRA `(.L_x_107) ;  /* 0x0000003400e8d947 */ /* 0x006fea0003800000 */
.L_x_209:
[----:B------:R-:W-:Y:S01]  /*5550*/  UIADD3 UR17, UPT, UPT, UR13, 0x110, URZ ;  /* 0x000001100d117890 */ /* 0x000fe2000fffe0ff */
[----:B-1----:R-:W-:Y:S01]  /*5560*/  @!P4 IADD3 R3, P0, PT, R32, 0x580, RZ ;  /* 0x000005802003c810 */ /* 0x002fe20007f1e0ff */
[----:B------:R-:W-:Y:S01]  /*5570*/  VOTEU.ALL UP2, P4 ;  /* 0x0000000000ff7886 */ /* 0x000fe20002040000 */
[----:B------:R-:W-:Y:S01]  /*5580*/  UMOV UR22, 0x0 ;  /* 0x0000000000167882 */ /* 0x000fe20000000000 */
[----:B------:R-:W-:Y:S01]  /*5590*/  UPRMT UR15, UR37, 0x654, UR17 ;  /* 0x00000654250f7896 */ /* 0x000fe20008000011 */
[----:B------:R-:W-:Y:S01]  /*55a0*/  @!P4 R2UR UR9, R3 ;  /* 0x000000000309c2ca */ /* 0x000fe200000e0000 */
[----:B------:R-:W-:Y:S01]  /*55b0*/  @!P4 IMAD.X R0, RZ, RZ, R33, P0 ;  /* 0x000000ffff00c224 */ /* 0x000fe200000e0621 */
[----:B------:R-:W-:Y:S01]  /*55c0*/  UMOV UR23, 0x10000000 ;  /* 0x1000000000177882 */ /* 0x000fe20000000000 */
[----:B------:R-:W-:Y:S01]  /*55d0*/  UMOV UR19, UR27 ;  /* 0x0000001b00137c82 */ /* 0x000fe20008000000 */
[----:B------:R-:W-:Y:S01]  /*55e0*/  UMOV UR20, UR36 ;  /* 0x0000002400147c82 */ /* 0x000fe20008000000 */
[----:B------:R-:W-:Y:S01]  /*55f0*/  UMOV UR11, UR27 ;  /* 0x0000001b000b7c82 */ /* 0x000fe20008000000 */
[----:B------:R-:W-:Y:S01]  /*5600*/  @!P4 R2UR UR8, R0 ;  /* 0x000000000008c2ca */ /* 0x000fe200000e0000 */
[----:B------:R-:W-:Y:S01]  /*5610*/  UMOV UR12, UR36 ;  /* 0x00000024000c7c82 */ /* 0x000fe20008000000 */
[----:B------:R-:W-:Y:S01]  /*5620*/  VOTEU.ALL UP1, P4 ;  /* 0x0000000000ff7886 */ /* 0x000fe20002020000 */
[----:B------:R-:W-:Y:S01]  /*5630*/  @P3 R2UR UR36, R24 ;  /* 0x00000000182432ca */ /* 0x000fe200000e0000 */
[----:B------:R-:W-:Y:S01]  /*5640*/  IMAD.IADD R20, R8, 0x1, R62 ;  /* 0x0000000108147824 */ /* 0x000fe200078e023e */
[----:B------:R-:W-:Y:S01]  /*5650*/  ISETP.NE.AND P0, PT, R27, 0x2, PT ;  /* 0x000000021b00780c */ /* 0x000fe20003f05270 */
[----:B------:R-:W-:Y:S01]  /*5660*/  IMAD.IADD R21, R13, 0x1, R64 ;  /* 0x000000010d157824 */ /* 0x000fe200078e0240 */
[----:B------:R-:W-:Y:S01]  /*5670*/  @!UP1 UIADD3 UR18, UPT, UPT, UR26, 0x10, URZ ;  /* 0x000000101a129890 */ /* 0x000fe2000fffe0ff */
[----:B------:R-:W-:Y:S01]  /*5680*/  IMAD.U32 R10, RZ, RZ, UR9 ;  /* 0x00000009ff0a7e24 */ /* 0x000fe2000f8e00ff */
[----:B------:R-:W-:Y:S01]  /*5690*/  @!UP1 UIADD3 UR10, UPT, UPT, UR26, 0x30, URZ ;  /* 0x000000301a0a9890 */ /* 0x000fe2000fffe0ff */
[----:B------:R-:W-:Y:S01]  /*56a0*/  SEL R0, RZ, 0x1, P0 ;  /* 0x00000001ff007807 */ /* 0x000fe20000000000 */
[----:B------:R-:W-:Y:S01]  /*56b0*/  UMOV UR9, UR17 ;  /* 0x0000001100097c82 */ /* 0x000fe20008000000 */
[----:B------:R-:W-:Y:S01]  /*56c0*/  SEL R27, R27, RZ, P0 ;  /* 0x000000ff1b1b7207 */ /* 0x000fe20000000000 */
[----:B------:R-:W-:Y:S01]  /*56d0*/  IMAD.U32 R11, RZ, RZ, UR8 ;  /* 0x00000008ff0b7e24 */ /* 0x000fe2000f8e00ff */
[----:B------:R-:W-:Y:S01]  /*56e0*/  @!P4 R2UR UR24, R10 ;  /* 0x000000000a18c2ca */ /* 0x000fe200000e0000 */
[----:B------:R-:W-:Y:S01]  /*56f0*/  @!UP1 ULEA UR8, UR14, UR7, 0xc ;  /* 0x000000070e089291 */ /* 0x000fe2000f8e60ff */
[----:B------:R-:W-:Y:S02]  /*5700*/  LOP3.LUT R25, R25, R0, RZ, 0x3c, !PT ;  /* 0x0000000019197212 */ /* 0x000fe400078e3cff */
[----:B------:R-:W-:Y:S01]  /*5710*/  @!P4 R2UR UR25, R11 ;  /* 0x000000000b19c2ca */ /* 0x000fe200000e0000 */
[----:B------:R-:W-:Y:S02]  /*5720*/  @!UP1 UIADD3 UR16, UPT, UPT, UR8, 0x300, URZ ;  /* 0x0000030008109890 */ /* 0x000fe4000fffe0ff */
[----:B------:R-:W-:Y:S01]  /*5730*/  @!UP1 UIADD3 UR8, UPT, UPT, UR8, 0xb00, URZ ;  /* 0x00000b0008089890 */ /* 0x000fe2000fffe0ff */
[----:B------:R-:W-:Y:S09]  /*5740*/  VOTEU.ALL UP1, P4 ;  /* 0x0000000000ff7886 */ /* 0x000ff20002020000 */
[----:B------:R2:W-:Y:S01]  /*5750*/  @!UP2 UTMALDG.3D [UR16], [UR24], desc[UR22] ;  /* 0x000016101800a5b4 */ /* 0x0005e20008011000 */
[----:B------:R2:W-:Y:S01]  /*5760*/  @!UP1 UTMALDG.3D [UR8], [UR24], desc[UR22] ;  /* 0x00001608180095b4 */ /* 0x0005e20008011000 */
[----:B------:R2:W-:Y:S01]  /*5770*/  @!P4 SYNCS.ARRIVE.TRANS64.RED.A0TR RZ, [UR13+0x110], R23 ;  /* 0x00011017ffffc9a7 */ /* 0x0005e2000830040d */
[----:B------:R-:W-:Y:S04]  /*5780*/  UIADD3 UR13, UPT, UPT, UR14, 0x1, URZ ;  /* 0x000000010e0d7890 */ /* 0x000fe8000fffe0ff */
[----:B------:R-:W-:Y:S04]  /*5790*/  UISETP.NE.AND UP1, UPT, UR13, 0x3, UPT ;  /* 0x000000030d00788c */ /* 0x000fe8000bf25270 */
[----:B------:R-:W-:Y:S02]  /*57a0*/  USEL UR14, URZ, 0x1, UP1 ;  /* 0x00000001ff0e7887 */ /* 0x000fe40008800000 */
[----:B------:R-:W-:Y:S02]  /*57b0*/  USEL UR13, UR13, URZ, UP1 ;  /* 0x000000ff0d0d7287 */ /* 0x000fe40008800000 */
[----:B------:R-:W-:Y:S02]  /*57c0*/  UPLOP3.LUT UP1, UPT, UPT, UPT, UPT, 0x80, 0x8 ;  /* 0x000000000008789c */ /* 0x000fe40003f2f070 */
[----:B------:R-:W-:Y:S01]  /*57d0*/  LOP3.LUT R34, R34, UR14, RZ, 0x3c, !PT ;  /* 0x0000000e22227c12 */ /* 0x000fe2000f8e3cff */
[----:B------:R-:W-:Y:S01]  /*57e0*/  SYNCS.ARRIVE.TRANS64.RED.A1T0 RZ, [UR15], RZ ;  /* 0x000000ffffff79a7 */ /* 0x000fe2000810040f */
[----:B------:R-:W-:Y:S07]  /*57f0*/  @P3 BRA `(.L_x_108) ;  /* 0xfffffff000e43947 */ /* 0x000fee000383ffff */
[----:B------:R-:W-:Y:S01]  /*5800*/  UIADD3 UR7, UPT, UPT, UR7, 0x128, URZ ;  /* 0x0000012807077890 */ /* 0x000fe2000fffe0ff */
[----:B------:R-:W-:-:S03]  /*5810*/  SHF.L.U32 R3, R34, 0x1f, RZ ;  /* 0x0000001f22037819 */ /* 0x000fc600000006ff */
[----:B------:R-:W-:-:S09]  /*5820*/  ULEA UR4, UR13, UR7, 0x3 ;  /* 0x000000070d047291 */ /* 0x000fd2000f8e18ff */
[----:B------:R-:W1:Y:S02]  /*5830*/  SYNCS.PHASECHK.TRANS64.TRYWAIT P0, [UR4], R3 ;  /* 0x00000003ff0075a7 */ /* 0x000e640008001104 */
[----:B-1----:R-:W-:Y:S05]  /*5840*/  @!P0 BRA `(.L_x_109) ;  /* 0x0000003400408947 */ /* 0x002fea0003800000 */
.L_x_211:
        /* <DEDUP_REMOVED lines=9> */
.L_x_213:
[----:B------:R-:W-:-:S04]  /*58e0*/  UIADD3 UR5, UPT, UPT, UR5, 0x1, URZ ;  /* 0x0000000105057890 */ /* 0x000fc8000fffe0ff */
[----:B------:R-:W-:-:S04]  /*58f0*/  UISETP.NE.AND UP0, UPT, UR5, 0x3, UPT ;  /* 0x000000030500788c */ /* 0x000fc8000bf05270 */
[----:B------:R-:W-:Y:S02]  /*5900*/  USEL UR4, URZ, 0x1, UP0 ;  /* 0x00000001ff047887 */ /* 0x000fe40008000000 */
[----:B------:R-:W-:-:S04]  /*5910*/  USEL UR5, UR5, URZ, UP0 ;  /* 0x000000ff05057287 */ /* 0x000fc80008000000 */
[----:B------:R-:W-:Y:S01]  /*5920*/  ULEA UR5, UR5, UR7, 0x3 ;  /* 0x0000000705057291 */ /* 0x000fe2000f8e18ff */
[----:B-1----:R-:W-:-:S04]  /*5930*/  LOP3.LUT R3, R34, UR4, RZ, 0x3c, !PT ;  /* 0x0000000422037c12 */ /* 0x002fc8000f8e3cff */
[----:B------:R-:W-:Y:S01]  /*5940*/  SHF.L.U32 R3, R3, 0x1f, RZ ;  /* 0x0000001f03037819 */ /* 0x000fe200000006ff */
[----:B------:R-:W-:-:S07]  /*5950*/  IMAD.U32 R0, RZ, RZ, UR5 ;  /* 0x00000005ff007e24 */ /* 0x000fce000f8e00ff */
.L_x_111:
[----:B-1----:R1:W4:Y:S02]  /*5960*/  SYNCS.PHASECHK.TRANS64.TRYWAIT P0, [R0+URZ], R3 ;  /* 0x00000003000075a7 */ /* 0x00232400080011ff */
[----:B----4-:R-:W-:Y:S05]  /*5970*/  @!P0 NANOSLEEP.SYNCS 0x989680 ;  /* 0x009896800000895d */ /* 0x010fea0003900000 */
[----:B------:R-:W4:Y:S02]  /*5980*/  @!P0 SYNCS.PHASECHK.TRANS64 P0, [R0+URZ], R3 ;  /* 0x00000003000085a7 */ /* 0x000f2400080010ff */
[----:B--2-4-:R-:W-:Y:S05]  /*5990*/  @P0 EXIT ;  /* 0x000000000000094d */ /* 0x014fea0003800000 */
[----:B------:R-:W-:Y:S05]  /*59a0*/  BRA `(.L_x_111) ;  /* 0xfffffffc00ec7947 */ /* 0x000fea000383ffff */
.L_x_99:
[----:B------:R-:W-:-:S06]  /*59b0*/  UISETP.GE.AND UP1, UPT, UR10, 0x4, UPT ;  /* 0x000000040a00788c */ /* 0x000fcc000bf26270 */
[----:B------:R-:W-:-:S13]  /*59c0*/  PLOP3.LUT P0, PT, PT, PT, UP1, 0x80, 0x8 ;  /* 0x000000000008781c */ /* 0x000fda0003f0f018 */
[----:B------:R-:W-:Y:S05]  /*59d0*/  @!P0 EXIT ;  /* 0x000000000000894d */ /* 0x000fea0003800000 */
[----:B------:R-:W-:Y:S01]  /*59e0*/  BAR.SYNC.DEFER_BLOCKING 0x6, 0xa0 ;  /* 0x0182800000007b1d */ /* 0x000fe20000010000 */
[----:B------:R-:W-:Y:S01]  /*59f0*/  IMAD.SHL.U32 R4, R74, 0x200000, RZ ;  /* 0x002000004a047824 */ /* 0x000fe200078e00ff */
[----:B------:R-:W-:Y:S01]  /*5a00*/  CS2R R76, SRZ ;  /* 0x00000000004c7805 */ /* 0x000fe2000001ff00 */
[C---:B------:R-:W-:Y:S02]  /*5a10*/  IMAD.SHL.U32 R73, R78.reuse, 0x10, RZ ;  /* 0x000000104e497824 */ /* 0x040fe400078e00ff */
[----:B------:R-:W-:Y:S01]  /*5a20*/  IMAD.U32 R33, R78, 0x10000, RZ ;  /* 0x000100004e217824 */ /* 0x000fe200078e00ff */
[----:B------:R-:W-:Y:S02]  /*5a30*/  UMOV UR46, 0x400 ;  /* 0x00000400002e7882 */ /* 0x000fe40000000000 */
[----:B------:R-:W1:Y:S01]  /*5a40*/  LDC R67, c[0x0][0x370] ;  /* 0x0000dc00ff437b82 */ /* 0x000e620000000800 */
[----:B------:R-:W-:Y:S01]  /*5a50*/  ULEA UR46, UR37, UR46, 0x18 ;  /* 0x0000002e252e7291 */ /* 0x000fe2000f8ec0ff */
[----:B------:R-:W-:Y:S01]  /*5a60*/  LOP3.LUT R4, R4, 0x200000, RZ, 0xc0, !PT ;  /* 0x0020000004047812 */ /* 0x000fe200078ec0ff */
[----:B------:R-:W-:Y:S01]  /*5a70*/  IMAD.SHL.U32 R72, R78, 0x2, RZ ;  /* 0x000000024e487824 */ /* 0x000fe200078e00ff */
[C---:B------:R-:W-:Y:S01]  /*5a80*/  LOP3.LUT R5, R73.reuse, 0x40, RZ, 0xc0, !PT ;  /* 0x0000004049057812 */ /* 0x040fe200078ec0ff */
[----:B------:R-:W-:Y:S01]  /*5a90*/  IMAD.SHL.U32 R3, R74, 0x200, RZ ;  /* 0x000002004a037824 */ /* 0x000fe200078e00ff */
[----:B------:R-:W-:Y:S01]  /*5aa0*/  LOP3.LUT R2, R73, 0x5b0, RZ, 0xc0, !PT ;  /* 0x000005b049027812 */ /* 0x000fe200078ec0ff */
[----:B------:R-:W-:Y:S01]  /*5ab0*/  IMAD.MOV.U32 R30, RZ, RZ, RZ ;  /* 0x000000ffff1e7224 */ /* 0x000fe200078e00ff */
[----:B------:R-:W2:Y:S01]  /*5ac0*/  LDC R28, c[0x0][0xb0c] ;  /* 0x0002c300ff1c7b82 */ /* 0x000ea20000000800 */
[----:B------:R-:W-:Y:S01]  /*5ad0*/  LOP3.LUT R33, R4, 0x400000, R33, 0xf8, !PT ;  /* 0x0040000004217812 */ /* 0x000fe200078ef821 */
[----:B------:R-:W-:Y:S01]  /*5ae0*/  IMAD.MOV.U32 R81, RZ, RZ, RZ ;  /* 0x000000ffff517224 */ /* 0x000fe200078e00ff */
[----:B------:R-:W-:Y:S01]  /*5af0*/  LOP3.LUT R72, R5, 0x8, R72, 0xf8, !PT ;  /* 0x0000000805487812 */ /* 0x000fe200078ef848 */
[----:B------:R-:W3:Y:S01]  /*5b00*/  LDCU.64 UR52, c[0x0][0x348] ;  /* 0x00006900ff3477ac */ /* 0x000ee20008000a00 */
[----:B------:R-:W-:-:S02]  /*5b10*/  LOP3.LUT R3, R2, 0x200, R3, 0xf8, !PT ;  /* 0x0000020002037812 */ /* 0x000fc400078ef803 */
[----:B------:R-:W-:Y:S01]  /*5b20*/  LOP3.LUT P0, RZ, R73, 0x40, RZ, 0xc0, !PT ;  /* 0x0000004049ff7812 */ /* 0x000fe2000780c0ff */
[----:B------:R-:W4:Y:S01]  /*5b30*/  LDC R65, c[0x0][0xb20] ;  /* 0x0002c800ff417b82 */ /* 0x000f220000000800 */
[----:B------:R-:W3:Y:S01]  /*5b40*/  LDS R0, [UR46+0x200] ;  /* 0x0002002eff007984 */ /* 0x000ee20008000800 */
[----:B------:R-:W-:Y:S01]  /*5b50*/  LOP3.LUT R72, R3, R72, RZ, 0xfc, !PT ;  /* 0x0000004803487212 */ /* 0x000fe200078efcff */
[----:B------:R-:W1:Y:S01]  /*5b60*/  LDCU.64 UR38, c[0x0][0x888] ;  /* 0x00011100ff2677ac */ /* 0x000e620008000a00 */
[----:B------:R-:W-:Y:S01]  /*5b70*/  LOP3.LUT R78, R78, 0x60, RZ, 0xc0, !PT ;  /* 0x000000604e4e7812 */ /* 0x000fe200078ec0ff */
[----:B------:R-:W-:-:S03]  /*5b80*/  UMOV UR49, 0x1 ;  /* 0x0000000100317882 */ /* 0x000fc60000000000 */
[----:B------:R-:W1:Y:S01]  /*5b90*/  LDC R27, c[0x0][0xb30] ;  /* 0x0002cc00ff1b7b82 */ /* 0x000e620000000800 */
[----:B------:R-:W-:Y:S01]  /*5ba0*/  UIADD3 UR50, UPT, UPT, UR46, 0x300, URZ ;  /* 0x000003002e327890 */ /* 0x000fe2000fffe0ff */
[----:B------:R-:W-:Y:S01]  /*5bb0*/  UMOV UR54, URZ ;  /* 0x000000ff00367c82 */ /* 0x000fe20008000000 */
[----:B------:R-:W-:Y:S01]  /*5bc0*/  UMOV UR48, URZ ;  /* 0x000000ff00307c82 */ /* 0x000fe20008000000 */
[----:B------:R-:W-:-:S04]  /*5bd0*/  UMOV UR47, URZ ;  /* 0x000000ff002f7c82 */ /* 0x000fc80008000000 */
[----:B------:R-:W1:Y:S08]  /*5be0*/  LDC.64 R60, c[0x0][0xb10] ;  /* 0x0002c400ff3c7b82 */ /* 0x000e700000000a00 */
[----:B------:R-:W1:Y:S08]  /*5bf0*/  LDC.64 R24, c[0x0][0xb18] ;  /* 0x0002c600ff187b82 */ /* 0x000e700000000a00 */
[----:B------:R-:W1:Y:S08]  /*5c00*/  LDC.64 R56, c[0x0][0x888] ;  /* 0x00022200ff387b82 */ /* 0x000e700000000a00 */
[----:B------:R-:W1:Y:S01]  /*5c10*/  LDC.64 R22, c[0x0][0xb28] ;  /* 0x0002ca00ff167b82 */ /* 0x000e620000000a00 */
[----:B---3--:R-:W-:Y:S01]  /*5c20*/  IMAD.IADD R33, R0, 0x1, R33 ;  /* 0x0000000100217824 */ /* 0x008fe200078e0221 */
[----:B------:R-:W-:-:S06]  /*5c30*/  P2R R0, PR, RZ, 0x1 ;  /* 0x00000001ff007803 */ /* 0x000fcc0000000000 */
[----:B------:R-:W3:Y:S08]  /*5c40*/  LDC.64 R58, c[0x0][0x890] ;  /* 0x00022400ff3a7b82 */ /* 0x000ef00000000a00 */
[----:B------:R-:W1:Y:S08]  /*5c50*/  LDC.64 R54, c[0x0][0x8b0] ;  /* 0x00022c00ff367b82 */ /* 0x000e700000000a00 */
[----:B------:R-:W1:Y:S08]  /*5c60*/  LDC.64 R52, c[0x0][0x8a8] ;  /* 0x00022a00ff347b82 */ /* 0x000e700000000a00 */
[----:B--2-4-:R-:W1:Y:S02]  /*5c70*/  LDC R66, c[0x0][0x374] ;  /* 0x0000dd00ff427b82 */ /* 0x014e640000000800 */
.L_x_143:
[C---:B------:R-:W-:Y:S02]  /*5c80*/  LEA R0, R81.reuse, UR46, 0x3 ;  /* 0x0000002e51007c11 */ /* 0x040fe4000f8e18ff */
[----:B------:R-:W-:Y:S02]  /*5c90*/  SHF.L.U32 R3, R76, 0x1f, RZ ;  /* 0x0000001f4c037819 */ /* 0x000fe400000006ff */
[----:B------:R-:W-:Y:S02]  /*5ca0*/  LEA R16, R81, UR46, 0x4 ;  /* 0x0000002e51107c11 */ /* 0x000fe4000f8e20ff */
[----:B------:R-:W2:Y:S02]  /*5cb0*/  SYNCS.PHASECHK.TRANS64.TRYWAIT P0, [R0+URZ+0x150], R3 ;  /* 0x00015003000075a7 */ /* 0x000ea400080011ff */
[----:B-12---:R-:W-:Y:S05]  /*5cc0*/  @!P0 BRA `(.L_x_112) ;  /* 0x0000003000508947 */ /* 0x006fea0003800000 */
.L_x_214:
[----:B------:R-:W4:Y:S01]  /*5cd0*/  LDC.64 R12, c[0x0][0xb10] ;  /* 0x0002c400ff0c7b82 */ /* 0x000f220000000a00 */
[----:B------:R-:W3:Y:S01]  /*5ce0*/  LDS.128 R16, [R16+0x1e0] ;  /* 0x0001e00010107984 */ /* 0x000ee20000000c00 */
[----:B-1----:R-:W-:Y:S01]  /*5cf0*/  ISETP.NE.AND P1, PT, R27, 0x1, PT ;  /* 0x000000011b00780c */ /* 0x002fe20003f25270 */
[----:B--2---:R-:W-:Y:S01]  /*5d00*/  VIADD R0, R0, 0x160 ;  /* 0x0000016000007836 */ /* 0x004fe20000000000 */
[----:B------:R-:W-:Y:S04]  /*5d10*/  ISETP.GE.AND P0, PT, R26, 0x1, PT ;  /* 0x000000011a00780c */ /* 0x000fe80003f06270 */
[----:B------:R-:W1:Y:S01]  /*5d20*/  LDC.64 R10, c[0x0][0xb18] ;  /* 0x0002c600ff0a7b82 */ /* 0x000e620000000a00 */
[----:B------:R-:W-:Y:S01]  /*5d30*/  PRMT R0, RZ, 0x654, R0 ;  /* 0x00000654ff007816 */ /* 0x000fe20000000000 */
[----:B------:R-:W-:Y:S01]  /*5d40*/  @!PT LDS RZ, [RZ] ;  /* 0x00000000fffff984 */ /* 0x000fe20000000800 */
[----:B------:R-:W-:Y:S01]  /*5d50*/  @!PT LDS RZ, [RZ] ;  /* 0x00000000fffff984 */ /* 0x000fe20000000800 */
[----:B------:R-:W-:Y:S01]  /*5d60*/  @!PT LDS RZ, [RZ] ;  /* 0x00000000fffff984 */ /* 0x000fe20000000800 */
[----:B------:R-:W-:Y:S01]  /*5d70*/  @!PT LDS RZ, [RZ] ;  /* 0x00000000fffff984 */ /* 0x000fe20000000800 */
[----:B------:R2:W-:Y:S06]  /*5d80*/  MEMBAR.ALL.CTA ;  /* 0x0000000000007992 */ /* 0x0005ec0000008000 */
[----:B--2---:R-:W2:Y:S01]  /*5d90*/  FENCE.VIEW.ASYNC.S ;  /* 0x00000000000073c6 */ /* 0x004ea20000000000 */
[----:B------:R-:W1:Y:S08]  /*5da0*/  @!P1 LDC R14, c[0x0][0xb20] ;  /* 0x0002c800ff0e9b82 */ /* 0x000e700000000800 */
[----:B------:R-:W1:Y:S01]  /*5db0*/  @!P1 LDC R9, c[0x0][0xb0c] ;  /* 0x0002c300ff099b82 */ /* 0x000e620000000800 */
[----:B--2---:R2:W-:Y:S01]  /*5dc0*/  SYNCS.ARRIVE.TRANS64.RED.A1T0 RZ, [R0+URZ], RZ ;  /* 0x000000ff00ff79a7 */ /* 0x0045e200081004ff */
[----:B---3--:R-:W-:Y:S04]  /*5dd0*/  LOP3.LUT P4, RZ, R18, 0x1, RZ, 0xc0, !PT ;  /* 0x0000000112ff7812 */ /* 0x008fe8000788c0ff */
[----:B------:R-:W-:Y:S09]  /*5de0*/  P2R R79, PR, RZ, 0x10 ;  /* 0x00000010ff4f7803 */ /* 0x000ff20000000000 */
[----:B------:R-:W-:Y:S02]  /*5df0*/  @P4 MOV R31, R16 ;  /* 0x00000010001f4202 */ /* 0x000fe40000000f00 */
[----:B------:R-:W-:Y:S01]  /*5e00*/  @P4 LOP3.LUT R29, R17, 0xffff, RZ, 0xc0, !PT ;  /* 0x0000ffff111d4812 */ /* 0x000fe200078ec0ff */
[----:B--2-4-:R-:W-:Y:S06]  /*5e10*/  @!P0 BRA `(.L_x_113) ;  /* 0x0000000000a48947 */ /* 0x014fec0003800000 */
[----:B------:R-:W-:Y:S01]  /*5e20*/  IMAD.HI.U32 R36, R66, R25, RZ ;  /* 0x0000001942247227 */ /* 0x000fe200078e00ff */
[----:B------:R-:W-:Y:S02]  /*5e30*/  ISETP.NE.AND P0, PT, R24, 0x1, PT ;  /* 0x000000011800780c */ /* 0x000fe40003f05270 */
[----:B------:R-:W-:Y:S01]  /*5e40*/  ISETP.NE.AND P2, PT, R26, 0x1, PT ;  /* 0x000000011a00780c */ /* 0x000fe20003f45270 */
[-C--:B------:R-:W-:Y:S01]  /*5e50*/  IMAD.HI.U32 R34, R67, R60.reuse, RZ ;  /* 0x0000003c43227227 */ /* 0x080fe200078e00ff */
[----:B------:R-:W-:Y:S02]  /*5e60*/  SHF.R.U32.HI R37, RZ, R65, R36 ;  /* 0x00000041ff257219 */ /* 0x000fe40000011624 */
[----:B------:R-:W-:Y:S01]  /*5e70*/  ISETP.NE.AND P3, PT, R28, 0x1, PT ;  /* 0x000000011c00780c */ /* 0x000fe20003f65270 */
[----:B------:R-:W-:Y:S01]  /*5e80*/  IMAD.HI.U32 R40, R29, R25, RZ ;  /* 0x000000191d287227 */ /* 0x000fe200078e00ff */
[----:B------:R-:W-:Y:S02]  /*5e90*/  SHF.R.U32.HI R34, RZ, R61, R34 ;  /* 0x0000003dff227219 */ /* 0x000fe40000011622 */
[----:B------:R-:W-:Y:S01]  /*5ea0*/  SEL R3, R66, R37, !P0 ;  /* 0x0000002542037207 */ /* 0x000fe20004000000 */
[----:B------:R-:W-:Y:S01]  /*5eb0*/  IMAD.HI.U32 R38, R31, R60, RZ ;  /* 0x0000003c1f267227 */ /* 0x000fe200078e00ff */
[----:B------:R-:W-:Y:S03]  /*5ec0*/  SEL R7, R67, R34, !P3 ;  /* 0x0000002243077207 */ /* 0x000fe60005800000 */
[-C--:B------:R-:W-:Y:S01]  /*5ed0*/  IMAD.HI.U32 R34, R3, R22.reuse, RZ ;  /* 0x0000001603227227 */ /* 0x080fe200078e00ff */
[----:B------:R-:W-:Y:S03]  /*5ee0*/  SHF.R.U32.HI R38, RZ, R61, R38 ;  /* 0x0000003dff267219 */ /* 0x000fe60000011626 */
[----:B------:R-:W-:Y:S01]  /*5ef0*/  IMAD.HI.U32 R36, R7, R22, RZ ;  /* 0x0000001607247227 */ /* 0x000fe200078e00ff */
[----:B------:R-:W-:Y:S02]  /*5f00*/  @P2 SHF.R.U32.HI R3, RZ, R23, R34 ;  /* 0x00000017ff032219 */ /* 0x000fe40000011622 */
[----:B------:R-:W-:Y:S02]  /*5f10*/  SHF.R.U32.HI R34, RZ, R65, R40 ;  /* 0x00000041ff227219 */ /* 0x000fe40000011628 */
[----:B------:R-:W-:Y:S01]  /*5f20*/  @P2 SHF.R.U32.HI R7, RZ, R23, R36 ;  /* 0x00000017ff072219 */ /* 0x000fe20000011624 */
[C---:B------:R-:W-:Y:S01]  /*5f30*/  IMAD R2, R26.reuse, R3, RZ ;  /* 0x000000031a027224 */ /* 0x040fe200078e02ff */
[----:B------:R-:W-:Y:S02]  /*5f40*/  SEL R5, R29, R34, !P0 ;  /* 0x000000221d057207 */ /* 0x000fe40004000000 */
[----:B------:R-:W-:Y:S01]  /*5f50*/  SEL R3, R31, R38, !P3 ;  /* 0x000000261f037207 */ /* 0x000fe20005800000 */
[----:B------:R-:W-:Y:S01]  /*5f60*/  IMAD R4, R26, R7, RZ ;  /* 0x000000071a047224 */ /* 0x000fe200078e02ff */
[C---:B------:R-:W-:Y:S01]  /*5f70*/  ISETP.GE.AND P0, PT, R5.reuse, R2, PT ;  /* 0x000000020500720c */ /* 0x040fe20003f06270 */
[----:B------:R-:W-:Y:S03]  /*5f80*/  IMAD.HI.U32 R6, R5, R22, RZ ;  /* 0x0000001605067227 */ /* 0x000fe600078e00ff */
[----:B------:R-:W-:Y:S01]  /*5f90*/  ISETP.GE.OR P0, PT, R3, R4, P0 ;  /* 0x000000040300720c */ /* 0x000fe20000706670 */
[----:B------:R-:W-:Y:S01]  /*5fa0*/  IMAD.MOV R4, RZ, RZ, -R3 ;  /* 0x000000ffff047224 */ /* 0x000fe200078e0a03 */
[-C--:B------:R-:W-:Y:S03]  /*5fb0*/  SHF.R.U32.HI R6, RZ, R23.reuse, R6 ;  /* 0x00000017ff067219 */ /* 0x080fe60000011606 */
[----:B------:R-:W-:Y:S01]  /*5fc0*/  IMAD R31, R28, R4, R31 ;  /* 0x000000041c1f7224 */ /* 0x000fe200078e021f */
[----:B------:R-:W-:Y:S05]  /*5fd0*/  SEL R15, R5, R6, !P2 ;  /* 0x00000006050f7207 */ /* 0x000fea0005000000 */
[----:B------:R-:W-:Y:S02]  /*5fe0*/  IMAD.MOV R6, RZ, RZ, -R15 ;  /* 0x000000ffff067224 */ /* 0x000fe400078e0a0f */
[C---:B------:R-:W-:Y:S04]  /*5ff0*/  @!P0 IMAD.HI.U32 R2, R3.reuse, R22, RZ ;  /* 0x0000001603028227 */ /* 0x040fe800078e00ff */
[----:B------:R-:W-:Y:S01]  /*6000*/  IMAD R6, R26, R6, R5 ;  /* 0x000000061a067224 */ /* 0x000fe200078e0205 */
[----:B------:R-:W-:Y:S04]  /*6010*/  @!P0 SHF.R.U32.HI R2, RZ, R23, R2 ;  /* 0x00000017ff028219 */ /* 0x000fe80000011602 */
[----:B------:R-:W-:Y:S02]  /*6020*/  @!P0 SEL R0, R3, R2, !P2 ;  /* 0x0000000203008207 */ /* 0x000fe40005000000 */
[----:B------:R-:W-:Y:S02]  /*6030*/  IADD3 R2, PT, PT, -R5, RZ, RZ ;  /* 0x000000ff05027210 */ /* 0x000fe40007ffe1ff */
[----:B------:R-:W-:Y:S01]  /*6040*/  @!P0 IADD3 R8, PT, PT, R15, -R0, RZ ;  /* 0x800000000f088210 */ /* 0x000fe20007ffe0ff */
[----:B------:R-:W-:Y:S02]  /*6050*/  @!P0 IMAD R0, R7, R6, R0 ;  /* 0x0000000607008224 */ /* 0x000fe400078e0200 */
[----:B------:R-:W-:Y:S02]  /*6060*/  IMAD R29, R24, R2, R29 ;  /* 0x00000002181d7224 */ /* 0x000fe400078e021d */
[----:B------:R-:W-:Y:S02]  /*6070*/  @!P0 IMAD R5, R8, R26, R3 ;  /* 0x0000001a08058224 */ /* 0x000fe400078e0203 */
[----:B------:R-:W-:Y:S04]  /*6080*/  @!P0 IMAD.MOV.U32 R3, RZ, RZ, R0 ;  /* 0x000000ffff038224 */ /* 0x000fe800078e0000 */
[----:B------:R-:W-:Y:S02]  /*6090*/  IMAD R31, R3, R28, R31 ;  /* 0x0000001c031f7224 */ /* 0x000fe400078e021f */
[----:B------:R-:W-:Y:S07]  /*60a0*/  IMAD R29, R5, R24, R29 ;  /* 0x00000018051d7224 */ /* 0x000fee00078e021d */
.L_x_113:
[----:B-1----:R-:W-:Y:S01]  /*60b0*/  @!P1 ISETP.NE.AND P0, PT, R10, 0x1, PT ;  /* 0x000000010a00980c */ /* 0x002fe20003f05270 */
[----:B------:R-:W-:Y:S01]  /*60c0*/  @!P1 IMAD.HI.U32 R0, R31, R12, RZ ;  /* 0x0000000c1f009227 */ /* 0x000fe200078e00ff */
[----:B------:R-:W-:Y:S01]  /*60d0*/  @!P1 ISETP.NE.AND P2, PT, R9, 0x1, PT ;  /* 0x000000010900980c */ /* 0x000fe20003f45270 */
[----:B------:R-:W-:Y:S01]  /*60e0*/  ULOP3.LUT UP0, URZ, UR50, 0x90, URZ, 0xc0, !UPT ;  /* 0x0000009032ff7892 */ /* 0x000fe2000f80c0ff */
[----:B------:R-:W-:Y:S01]  /*60f0*/  R2UR UR42, R21 ;  /* 0x00000000152a72ca */ /* 0x000fe200000e0000 */
[----:B------:R-:W-:Y:S01]  /*6100*/  @!P1 IMAD.HI.U32 R3, R29, R11, RZ ;  /* 0x0000000b1d039227 */ /* 0x000fe200078e00ff */
[----:B------:R-:W-:Y:S02]  /*6110*/  @!P1 SHF.R.U32.HI R0, RZ, R13, R0 ;  /* 0x0000000dff009219 */ /* 0x000fe40000011600 */
[----:B------:R-:W-:Y:S01]  /*6120*/  R2UR UR41, R20 ;  /* 0x00000000142972ca */ /* 0x000fe200000e0000 */
[----:B------:R-:W-:Y:S01]  /*6130*/  VIADD R81, R81, 0x1 ;  /* 0x0000000151517836 */ /* 0x000fe20000000000 */
[----:B------:R-:W-:Y:S02]  /*6140*/  @!P1 SHF.R.U32.HI R2, RZ, R14, R3 ;  /* 0x0000000eff029219 */ /* 0x000fe40000011603 */
[----:B------:R-:W-:Y:S02]  /*6150*/  @!P1 SEL R3, R31, R0, !P2 ;  /* 0x000000001f039207 */ /* 0x000fe40005000000 */
[----:B------:R-:W-:Y:S02]  /*6160*/  @!P1 SEL R2, R29, R2, !P0 ;  /* 0x000000021d029207 */ /* 0x000fe40004000000 */
[----:B------:R-:W-:Y:S01]  /*6170*/  @P4 SHF.R.U32.HI R75, RZ, 0x10, R17 ;  /* 0x00000010ff4b4819 */ /* 0x000fe20000011611 */
[----:B------:R-:W-:Y:S02]  /*6180*/  USHF.L.U32 UR42, UR42, 0x6, URZ ;  /* 0x000000062a2a7899 */ /* 0x000fe400080006ff */
[----:B------:R-:W-:Y:S02]  /*6190*/  @!P1 IMAD.IADD R0, R2, 0x1, -R3 ;  /* 0x0000000102009824 */ /* 0x000fe400078e0a03 */
[----:B------:R-:W-:Y:S01]  /*61a0*/  @!P1 IMAD.IADD R2, R3, 0x1, -R2 ;  /* 0x0000000103029824 */ /* 0x000fe200078e0a02 */
[----:B------:R-:W-:Y:S01]  /*61b0*/  USHF.L.U32 UR41, UR41, 0x6, URZ ;  /* 0x0000000629297899 */ /* 0x000fe200080006ff */
[----:B------:R-:W-:Y:S02]  /*61c0*/  @!P1 IMAD R31, R0, R9, R31 ;  /* 0x00000009001f9224 */ /* 0x000fe400078e021f */
[----:B------:R-:W-:Y:S01]  /*61d0*/  @!P1 IMAD R29, R2, R10, R29 ;  /* 0x0000000a021d9224 */ /* 0x000fe200078e021d */
[----:B------:R-:W-:Y:S08]  /*61e0*/  BRA.U !UP0, `(.L_x_114) ;  /* 0x00000001087c7547 */ /* 0x000ff0000b800000 */
[----:B------:R-:W1:Y:S01]  /*61f0*/  LDCU.64 UR8, c[0x4][0x80] ;  /* 0x01001000ff0877ac */ /* 0x000e620008000a00 */
[----:B------:R-:W-:Y:S01]  /*6200*/  MOV R2, 0x0 ;  /* 0x0000000000027802 */ /* 0x000fe20000000f00 */
[----:B------:R-:W-:Y:S02]  /*6210*/  HFMA2 R12, -RZ, RZ, 0, 5.9604644775390625e-08 ;  /* 0x00000001ff0c7431 */ /* 0x000fe400000001ff */
[----:B------:R-:W-:Y:S01]  /*6220*/  IMAD.MOV.U32 R8, RZ, RZ, 0x70 ;  /* 0x00000070ff087424 */ /* 0x000fe200078e00ff */
[----:B------:R2:W3:Y:S01]  /*6230*/  LDC.64 R14, c[0x4][R2] ;  /* 0x01000000020e7b82 */ /* 0x0004e20000000a00 */
[----:B------:R-:W4:Y:S01]  /*6240*/  LDCU.64 UR6, c[0x4][0x88] ;  /* 0x01001100ff0677ac */ /* 0x000f220008000a00 */
[----:B------:R-:W-:Y:S01]  /*6250*/  IMAD.MOV.U32 R13, RZ, RZ, RZ ;  /* 0x000000ffff0d7224 */ /* 0x000fe200078e00ff */
[----:B------:R-:W2:Y:S01]  /*6260*/  LDCU.64 UR4, c[0x4][0x8] ;  /* 0x01000100ff0477ac */ /* 0x000ea20008000a00 */
[----:B-1----:R-:W-:Y:S01]  /*6270*/  MOV R5, UR9 ;  /* 0x0000000900057c02 */ /* 0x002fe20008000f00 */
[----:B------:R-:W-:Y:S01]  /*6280*/  IMAD.U32 R4, RZ, RZ, UR8 ;  /* 0x00000008ff047e24 */ /* 0x000fe2000f8e00ff */
[----:B----4-:R-:W-:Y:S01]  /*6290*/  MOV R7, UR7 ;  /* 0x0000000700077c02 */ /* 0x010fe20008000f00 */
[----:B------:R-:W-:Y:S01]  /*62a0*/  IMAD.U32 R6, RZ, RZ, UR6 ;  /* 0x00000006ff067e24 */ /* 0x000fe2000f8e00ff */
[----:B--2---:R-:W-:Y:S01]  /*62b0*/  MOV R11, UR5 ;  /* 0x00000005000b7c02 */ /* 0x004fe20008000f00 */
[----:B------:R-:W-:Y:S02]  /*62c0*/  IMAD.U32 R10, RZ, RZ, UR4 ;  /* 0x00000004ff0a7e24 */ /* 0x000fe4000f8e00ff */
[----:B------:R-:W-:Y:S07]  /*62d0*/  LEPC R20, `(.L_x_115) ;  /* 0x000000001014794e */ /* 0x000fee0000000000 */
[----:B---3-5:R-:W-:Y:S05]  /*62e0*/  CALL.ABS.NOINC R14 ;  /* 0x000000000e007343 */ /* 0x028fea0003c00000 */
.L_x_115:
[----:B------:R-:W1:Y:S01]  /*62f0*/  LDCU.64 UR8, c[0x4][0x80] ;  /* 0x01001000ff0877ac */ /* 0x000e620008000a00 */
[----:B------:R-:W2:Y:S01]  /*6300*/  LDC.64 R2, c[0x4][R2] ;  /* 0x0100000002027b82 */ /* 0x000ea20000000a00 */
[----:B------:R-:W-:Y:S02]  /*6310*/  HFMA2 R12, -RZ, RZ, 0, 5.9604644775390625e-08 ;  /* 0x00000001ff0c7431 */ /* 0x000fe400000001ff */
[----:B------:R-:W-:Y:S02]  /*6320*/  IMAD.MOV.U32 R8, RZ, RZ, 0x70 ;  /* 0x00000070ff087424 */ /* 0x000fe400078e00ff */
[----:B------:R-:W-:Y:S01]  /*6330*/  IMAD.MOV.U32 R13, RZ, RZ, RZ ;  /* 0x000000ffff0d7224 */ /* 0x000fe200078e00ff */
[----:B------:R-:W3:Y:S01]  /*6340*/  LDCU.64 UR6, c[0x4][0x88] ;  /* 0x01001100ff0677ac */ /* 0x000ee20008000a00 */
[----:B------:R-:W4:Y:S01]  /*6350*/  LDCU.64 UR4, c[0x4][0x8] ;  /* 0x01000100ff0477ac */ /* 0x000f220008000a00 */
[----:B-1----:R-:W-:Y:S02]  /*6360*/  MOV R4, UR8 ;  /* 0x0000000800047c02 */ /* 0x002fe40008000f00 */
[----:B------:R-:W-:Y:S02]  /*6370*/  MOV R5, UR9 ;  /* 0x0000000900057c02 */ /* 0x000fe40008000f00 */
[----:B---3--:R-:W-:Y:S01]  /*6380*/  MOV R7, UR7 ;  /* 0x0000000700077c02 */ /* 0x008fe20008000f00 */
[----:B------:R-:W-:Y:S01]  /*6390*/  IMAD.U32 R6, RZ, RZ, UR6 ;  /* 0x00000006ff067e24 */ /* 0x000fe2000f8e00ff */
[----:B----4-:R-:W-:Y:S01]  /*63a0*/  MOV R11, UR5 ;  /* 0x00000005000b7c02 */ /* 0x010fe20008000f00 */
[----:B------:R-:W-:Y:S02]  /*63b0*/  IMAD.U32 R10, RZ, RZ, UR4 ;  /* 0x00000004ff0a7e24 */ /* 0x000fe4000f8e00ff */
[----:B------:R-:W-:Y:S07]  /*63c0*/  LEPC R20, `(.L_x_114) ;  /* 0x000000001014794e */ /* 0x000fee0000000000 */
[----:B--2---:R-:W-:Y:S05]  /*63d0*/  CALL.ABS.NOINC R2 ;  /* 0x0000000002007343 */ /* 0x004fea0003c00000 */
.L_x_114:
[----:B------:R-:W-:Y:S01]  /*63e0*/  ISETP.NE.U32.AND P3, PT, R58, RZ, PT ;  /* 0x000000ff3a00720c */ /* 0x000fe20003f65070 */
[----:B------:R-:W-:Y:S01]  /*63f0*/  ULOP3.LUT UR4, UR49, 0x1, URZ, 0x3c, !UPT ;  /* 0x0000000131047892 */ /* 0x000fe2000f8e3cff */
[----:B------:R-:W-:Y:S01]  /*6400*/  ISETP.NE.U32.AND P1, PT, R54, RZ, PT ;  /* 0x000000ff3600720c */ /* 0x000fe20003f25070 */
[----:B------:R-:W-:Y:S01]  /*6410*/  IMAD.U32 R0, RZ, RZ, UR54 ;  /* 0x00000036ff007e24 */ /* 0x000fe2000f8e00ff */
[----:B------:R-:W-:Y:S02]  /*6420*/  ISETP.NE.AND.EX P3, PT, R59, RZ, PT, P3 ;  /* 0x000000ff3b00720c */ /* 0x000fe40003f65330 */
[----:B------:R-:W-:Y:S01]  /*6430*/  PLOP3.LUT P0, PT, PT, PT, PT, 0x8, 0x80 ;  /* 0x000000000080781c */ /* 0x000fe20003f0e170 */
[----:B------:R-:W-:Y:S01]  /*6440*/  IMAD.U32 R87, RZ, RZ, UR4 ;  /* 0x00000004ff577e24 */ /* 0x000fe2000f8e00ff */
[----:B------:R-:W-:Y:S02]  /*6450*/  ISETP.NE.AND.EX P1, PT, R55, RZ, PT, P1 ;  /* 0x000000ff3700720c */ /* 0x000fe40003f25310 */
[----:B------:R-:W-:Y:S02]  /*6460*/  P2R R82, PR, RZ, 0x1 ;  /* 0x00000001ff527803 */ /* 0x000fe40000000000 */
[----:B------:R-:W-:Y:S05]  /*6470*/  LEA R0, R0, UR46, 0x3 ;  /* 0x0000002e00007c11 */ /* 0x000fea000f8e18ff */
[----:B------:R-:W-:Y:S05]  /*6480*/  @!P3 BRA `(.L_x_116) ;  /* 0x00000000002cb947 */ /* 0x000fea0003800000 */
[----:B------:R-:W-:Y:S01]  /*6490*/  ISETP.NE.U32.AND P0, PT, R56, RZ, PT ;  /* 0x000000ff3800720c */ /* 0x000fe20003f05070 */
[----:B------:R-:W-:Y:S03]  /*64a0*/  IMAD.MOV.U32 R63, RZ, RZ, 0x1 ;  /* 0x00000001ff3f7424 */ /* 0x000fe600078e00ff */
[----:B------:R-:W-:Y:S11]  /*64b0*/  ISETP.NE.AND.EX P0, PT, R57, RZ, PT, P0 ;  /* 0x000000ff3900720c */ /* 0x000ff60003f05300 */
[----:B------:R-:W-:Y:S02]  /*64c0*/  @!UPT UIADD3 URZ, UPT, UPT, URZ, URZ, URZ ;  /* 0x000000fffffff290 */ /* 0x000fe4000fffe0ff */
[----:B------:R-:W1:Y:S01]  /*64d0*/  @P0 LDC.64 R4, c[0x0][0x888] ;  /* 0x00022200ff040b82 */ /* 0x000e620000000a00 */
[----:B------:R-:W-:Y:S04]  /*64e0*/  @P0 IMAD R2, R58, UR36, RZ ;  /* 0x000000243a020c24 */ /* 0x000fe8000f8e02ff */
[----:B-1----:R-:W-:Y:S04]  /*64f0*/  @P0 IMAD.WIDE R4, R2, 0x4, R4 ;  /* 0x0000000402040825 */ /* 0x002fe800078e0204 */
[----:B------:R-:W-:Y:S01]  /*6500*/  HFMA2 R2, -RZ, RZ, 0, 5.9604644775390625e-08 ;  /* 0x00000001ff027431 */ /* 0x000fe200000001ff */
[----:B-----5:R1:W5:Y:S04]  /*6510*/  @P0 LDG.E R35, desc[UR44][R4.64] ;  /* 0x0000002c04230981 */ /* 0x020368000c1e1900 */
[----:B------:R-:W-:Y:S01]  /*6520*/  @!P0 PRMT R63, R2, 0x7610, R63 ;  /* 0x00007610023f8816 */ /* 0x000fe2000000003f */
[----:B-1----:R-:W2:Y:S06]  /*6530*/  @!P0 LDC R35, c[0x0][0x880] ;  /* 0x00022000ff238b82 */ /* 0x002eac0000000800 */
.L_x_116:
[----:B------:R-:W-:Y:S05]  /*6540*/  @!P1 BRA `(.L_x_117) ;  /* 0x0000000000209947 */ /* 0x000fea0003800000 */
[----:B------:R-:W-:Y:S04]  /*6550*/  ISETP.NE.U32.AND P0, PT, R52, RZ, PT ;  /* 0x000000ff3400720c */ /* 0x000fe80003f05070 */
[----:B------:R-:W-:Y:S11]  /*6560*/  ISETP.NE.AND.EX P0, PT, R53, RZ, PT, P0 ;  /* 0x000000ff3500720c */ /* 0x000ff60003f05300 */
[----:B------:R-:W-:Y:S02]  /*6570*/  @!UPT UIADD3 URZ, UPT, UPT, URZ, URZ, URZ ;  /* 0x000000fffffff290 */ /* 0x000fe4000fffe0ff */
[----:B------:R-:W1:Y:S01]  /*6580*/  @P0 LDC.64 R4, c[0x0][0x8a8] ;  /* 0x00022a00ff040b82 */ /* 0x000e620000000a00 */
[----:B------:R-:W-:Y:S04]  /*6590*/  @P0 IMAD R2, R54, UR36, RZ ;  /* 0x0000002436020c24 */ /* 0x000fe8000f8e02ff */
[----:B-1----:R-:W-:Y:S05]  /*65a0*/  @P0 IMAD.WIDE R4, R2, 0x4, R4 ;  /* 0x0000000402040825 */ /* 0x002fea00078e0204 */
[----:B-----5:R1:W5:Y:S02]  /*65b0*/  @P0 LDG.E R32, desc[UR44][R4.64] ;  /* 0x0000002c04200981 */ /* 0x020364000c1e1900 */
[----:B-1----:R-:W3:Y:S02]  /*65c0*/  @!P0 LDC R32, c[0x0][0x8a0] ;  /* 0x00022800ff208b82 */ /* 0x002ee40000000800 */
.L_x_117:
[----:B------:R-:W-:Y:S01]  /*65d0*/  UISETP.NE.AND UP0, UPT, UR51, URZ, UPT ;  /* 0x000000ff3300728c */ /* 0x000fe2000bf05270 */
[----:B------:R-:W-:Y:S08]  /*65e0*/  ISETP.NE.AND P5, PT, R82, RZ, PT ;  /* 0x000000ff5200720c */ /* 0x000ff00003fa5270 */
[----:B------:R-:W-:Y:S05]  /*65f0*/  BRA.U !UP0, `(.L_x_118) ;  /* 0x0000000108407547 */ /* 0x000fea000b800000 */
[----:B------:R-:W-:Y:S02]  /*6600*/  ISETP.NE.U32.AND P0, PT, R58, RZ, PT ;  /* 0x000000ff3a00720c */ /* 0x000fe40003f05070 */
[----:B------:R-:W-:Y:S02]  /*6610*/  PLOP3.LUT P1, PT, PT, PT, PT, 0x80, 0x8 ;  /* 0x000000000008781c */ /* 0x000fe40003f2f070 */
[----:B------:R-:W-:Y:S11]  /*6620*/  ISETP.NE.AND.EX P0, PT, R59, RZ, PT, P0 ;  /* 0x000000ff3b00720c */ /* 0x000ff60003f05300 */
[----:B------:R-:W-:Y:S02]  /*6630*/  @!UPT UIADD3 URZ, UPT, UPT, URZ, URZ, URZ ;  /* 0x000000fffffff290 */ /* 0x000fe4000fffe0ff */
[----:B------:R-:W-:Y:S01]  /*6640*/  @P0 LOP3.LUT P2, RZ, R63, 0xff, RZ, 0xc0, !PT ;  /* 0x000000ff3fff0812 */ /* 0x000fe2000784c0ff */
[----:B------:R-:W1:Y:S01]  /*6650*/  @P0 LDC.64 R2, c[0x0][0x888] ;  /* 0x00022200ff020b82 */ /* 0x000e620000000a00 */
[C---:B--2--5:R-:W-:Y:S02]  /*6660*/  @!P0 FSETP.EQ.AND P5, PT, R35.reuse, RZ, PT ;  /* 0x000000ff2300820b */ /* 0x064fe40003fa2000 */
[----:B------:R-:W-:Y:S02]  /*6670*/  @P0 PLOP3.LUT P1, PT, P2, PT, PT, 0x80, 0x8 ;  /* 0x000000000008081c */ /* 0x000fe4000172f070 */
[----:B------:R-:W-:Y:S02]  /*6680*/  @P0 FSETP.NEU.AND P2, PT, R35, RZ, PT ;  /* 0x000000ff2300020b */ /* 0x000fe40003f4d000 */
[----:B-1----:R-:W-:Y:S02]  /*6690*/  @P0 ISETP.NE.U32.AND P4, PT, R2, RZ, PT ;  /* 0x000000ff0200020c */ /* 0x002fe40003f85070 */
[----:B------:R-:W-:Y:S02]  /*66a0*/  @P0 SEL R2, RZ, 0xffffffff, P2 ;  /* 0xffffffffff020807 */ /* 0x000fe40001000000 */
[----:B------:R-:W-:Y:S05]  /*66b0*/  @P0 ISETP.NE.AND.EX P4, PT, R3, RZ, PT, P4 ;  /* 0x000000ff0300020c */ /* 0x000fea0003f85340 */
[----:B------:R-:W-:Y:S04]  /*66c0*/  @!P1 SEL R2, RZ, 0xffffffff, P4 ;  /* 0xffffffffff029807 */ /* 0x000fe80002000000 */
[----:B------:R-:W-:Y:S04]  /*66d0*/  @P0 LOP3.LUT R2, R2, 0x1, RZ, 0xc0, !PT ;  /* 0x0000000102020812 */ /* 0x000fe800078ec0ff */
[----:B------:R-:W-:Y:S04]  /*66e0*/  @P0 ISETP.EQ.U32.AND P5, PT, R2, 0x1, PT ;  /* 0x000000010200080c */ /* 0x000fe80003fa2070 */
[----:B------:R-:W-:Y:S09]  /*66f0*/  P2R R82, PR, RZ, 0x20 ;  /* 0x00000020ff527803 */ /* 0x000ff20000000000 */
.L_x_118:
[----:B------:R-:W-:Y:S01]  /*6700*/  @!P5 SHF.L.U32 R5, R87, 0x1f, RZ ;  /* 0x0000001f5705d819 */ /* 0x000fe200000006ff */
[----:B------:R-:W-:Y:S01]  /*6710*/  IMAD.U32 R38, RZ, RZ, UR54 ;  /* 0x00000036ff267e24 */ /* 0x000fe2000f8e00ff */
[----:B------:R-:W-:Y:S01]  /*6720*/  LEA R83, R30, UR46, 0x3 ;  /* 0x0000002e1e537c11 */ /* 0x000fe2000f8e18ff */
[----:B------:R-:W-:Y:S01]  /*6730*/  IMAD.SHL.U32 R85, R72, 0x2, RZ ;  /* 0x0000000248557824 */ /* 0x000fe200078e00ff */
[----:B------:R-:W1:Y:S01]  /*6740*/  @!P5 SYNCS.PHASECHK.TRANS64.TRYWAIT P1, [R0+URZ+0x110], R5 ;  /* 0x000110050000d5a7 */ /* 0x000e6200080211ff */
[----:B------:R-:W-:Y:S01]  /*6750*/  SHF.L.U32 R2, R77, 0x1f, RZ ;  /* 0x0000001f4d027819 */ /* 0x000fe200000006ff */
[----:B------:R-:W-:Y:S01]  /*6760*/  IMAD.SHL.U32 R38, R38, 0x1000, RZ ;  /* 0x0000100026267824 */ /* 0x000fe200078e00ff */
[----:B------:R-:W-:Y:S01]  /*6770*/  ISETP.NE.U32.AND P2, PT, RZ, UR38, PT ;  /* 0x00000026ff007c0c */ /* 0x000fe2000bf45070 */
[----:B------:R-:W-:Y:S01]  /*6780*/  BSSY B1, `(.L_x_119) ;  /* 0x000002f000017945 */ /* 0x000fe20003800000 */
[----:B------:R-:W-:Y:S01]  /*6790*/  IMAD.MOV.U32 R86, RZ, RZ, 0x1 ;  /* 0x00000001ff567424 */ /* 0x000fe200078e00ff */
[----:B------:R-:W-:Y:S02]  /*67a0*/  CS2R R50, SRZ ;  /* 0x0000000000327805 */ /* 0x000fe4000001ff00 */
[----:B------:R-:W-:Y:S01]  /*67b0*/  ISETP.NE.AND.EX P2, PT, RZ, UR39, PT, P2 ;  /* 0x00000027ff007c0c */ /* 0x000fe2000bf45320 */
[----:B------:R-:W-:Y:S01]  /*67c0*/  IMAD R34, R30, 0x20, R33 ;  /* 0x000000201e227824 */ /* 0x000fe200078e0221 */
[----:B------:R-:W-:Y:S01]  /*67d0*/  IADD3 R39, PT, PT, R38, UR46, R85 ;  /* 0x0000002e26277c10 */ /* 0x000fe2000fffe055 */
[----:B------:R-:W-:Y:S01]  /*67e0*/  IMAD.U32 R84, RZ, RZ, UR54 ;  /* 0x00000036ff547e24 */ /* 0x000fe2000f8e00ff */
[----:B------:R-:W-:Y:S02]  /*67f0*/  SEL R4, RZ, 0xffffffff, P2 ;  /* 0xffffffffff047807 */ /* 0x000fe40001000000 */
[----:B------:R-:W-:Y:S02]  /*6800*/  CS2R R48, SRZ ;  /* 0x0000000000307805 */ /* 0x000fe4000001ff00 */
[----:B--2--5:R-:W-:Y:S02]  /*6810*/  FSETP.NEU.AND P2, PT, R35, RZ, PT ;  /* 0x000000ff2300720b */ /* 0x024fe40003f4d000 */
[----:B------:R-:W-:Y:S02]  /*6820*/  CS2R R42, SRZ ;  /* 0x00000000002a7805 */ /* 0x000fe4000001ff00 */
[----:B------:R-:W-:Y:S01]  /*6830*/  CS2R R40, SRZ ;  /* 0x0000000000287805 */ /* 0x000fe2000001ff00 */
[----:B------:R2:W4:Y:S01]  /*6840*/  SYNCS.PHASECHK.TRANS64.TRYWAIT P0, [R83+URZ+0x170], R2 ;  /* 0x00017002530075a7 */ /* 0x00052200080011ff */
[----:B------:R-:W-:Y:S02]  /*6850*/  SEL R3, RZ, 0xffffffff, P2 ;  /* 0xffffffffff037807 */ /* 0x000fe40001000000 */
[----:B------:R-:W-:Y:S04]  /*6860*/  LOP3.LUT P2, R80, R63, 0xff, RZ, 0xc0, !PT ;  /* 0x000000ff3f507812 */ /* 0x000fe8000784c0ff */
[----:B------:R-:W-:Y:S04]  /*6870*/  @P3 SEL R3, R4, R3, !P2 ;  /* 0x0000000304033207 */ /* 0x000fe80005000000 */
[----:B------:R-:W-:Y:S04]  /*6880*/  LOP3.LUT R3, R3, 0x1, RZ, 0xc0, !PT ;  /* 0x0000000103037812 */ /* 0x000fe800078ec0ff */
[----:B------:R-:W-:Y:S04]  /*6890*/  ISETP.NE.U32.AND P4, PT, R3, 0x1, PT ;  /* 0x000000010300780c */ /* 0x000fe80003f85070 */
[----:B------:R-:W-:Y:S02]  /*68a0*/  P2R R89, PR, RZ, 0x10 ;  /* 0x00000010ff597803 */ /* 0x000fe40000000000 */
[----:B-1----:R-:W-:Y:S01]  /*68b0*/  @!P5 SEL R86, RZ, 0x1, !P1 ;  /* 0x00000001ff56d807 */ /* 0x002fe20004800000 */
[----:B--2---:R-:W-:Y:S06]  /*68c0*/  @P5 BRA `(.L_x_120) ;  /* 0x0000000000685947 */ /* 0x004fec0003800000 */
[----:B------:R-:W-:Y:S01]  /*68d0*/  LOP3.LUT P5, RZ, R73, 0x40, RZ, 0xc0, !PT ;  /* 0x0000004049ff7812 */ /* 0x000fe200078ac0ff */
[C---:B------:R-:W-:Y:S01]  /*68e0*/  VIADD R3, R39.reuse, 0x300 ;  /* 0x0000030027037836 */ /* 0x040fe20000000000 */
[----:B------:R-:W-:Y:S01]  /*68f0*/  ISETP.NE.AND P2, PT, R86, RZ, PT ;  /* 0x000000ff5600720c */ /* 0x000fe20003f45270 */
[----:B------:R-:W-:Y:S01]  /*6900*/  BSSY B0, `(.L_x_121) ;  /* 0x000000d000007945 */ /* 0x000fe20003800000 */
[----:B------:R-:W-:Y:S01]  /*6910*/  PLOP3.LUT P1, PT, PT, PT, PT, 0x8, 0x80 ;  /* 0x000000000080781c */ /* 0x000fe20003f2e170 */
[----:B------:R-:W-:Y:S01]  /*6920*/  @P4 VIADD R4, R39, 0x310 ;  /* 0x0000031027044836 */ /* 0x000fe20000000000 */
[----:B------:R-:W-:Y:S02]  /*6930*/  @P4 PLOP3.LUT P1, PT, P5, PT, PT, 0x80, 0x8 ;  /* 0x000000000008481c */ /* 0x000fe40002f2f070 */
[----:B------:R-:W-:Y:S02]  /*6940*/  CS2R R50, SRZ ;  /* 0x0000000000327805 */ /* 0x000fe4000001ff00 */
[----:B------:R-:W-:Y:S02]  /*6950*/  CS2R R48, SRZ ;  /* 0x0000000000307805 */ /* 0x000fe4000001ff00 */
[----:B------:R-:W-:Y:S02]  /*6960*/  CS2R R42, SRZ ;  /* 0x00000000002a7805 */ /* 0x000fe4000001ff00 */
[----:B------:R-:W-:Y:S05]  /*6970*/  CS2R R40, SRZ ;  /* 0x0000000000287805 */ /* 0x000fea000001ff00 */
[----:B------:R-:W-:Y:S01]  /*6980*/  @P1 VIADD R4, R3, 0xfffffff0 ;  /* 0xfffffff003041836 */ /* 0x000fe20000000000 */
[----:B------:R-:W-:Y:S06]  /*6990*/  @P2 BRA `(.L_x_122) ;  /* 0x00000000000c2947 */ /* 0x000fec0003800000 */
[----:B------:R-:W-:Y:S04]  /*69a0*/  SHF.L.U32 R3, R87, 0x1f, RZ ;  /* 0x0000001f57037819 */ /* 0x000fe800000006ff */
[----:B------:R-:W1:Y:S02]  /*69b0*/  SYNCS.PHASECHK.TRANS64.TRYWAIT P1, [R0+URZ+0x110], R3 ;  /* 0x00011003000075a7 */ /* 0x000e6400080211ff */
[----:B-1----:R-:W-:Y:S05]  /*69c0*/  @!P1 BRA `(.L_x_123) ;  /* 0x0000002400249947 */ /* 0x002fea0003800000 */
.L_x_122:
[----:B------:R-:W-:Y:S05]  /*69d0*/  BSYNC B0 ;  /* 0x0000000000007941 */ /* 0x000fea0003800000 */
.L_x_121:
[----:B------:R-:W-:Y:S01]  /*69e0*/  UIADD3 UR5, UPT, UPT, UR54, 0x1, URZ ;  /* 0x0000000136057890 */ /* 0x000fe2000fffe0ff */
[----:B------:R-:W-:Y:S03]  /*69f0*/  ISETP.NE.AND P1, PT, R89, RZ, PT ;  /* 0x000000ff5900720c */ /* 0x000fe60003f25270 */
[----:B------:R-:W-:Y:S04]  /*6a00*/  UISETP.NE.AND UP0, UPT, UR5, 0x3, UPT ;  /* 0x000000030500788c */ /* 0x000fe8000bf05270 */
[----:B------:R-:W-:Y:S02]  /*6a10*/  USEL UR4, URZ, 0x1, UP0 ;  /* 0x00000001ff047887 */ /* 0x000fe40008000000 */
[----:B------:R-:W-:Y:S04]  /*6a20*/  USEL UR5, UR5, URZ, UP0 ;  /* 0x000000ff05057287 */ /* 0x000fe80008000000 */
[----:B------:R2:W1:Y:S01]  /*6a30*/  @P1 LDS.128 R48, [R4] ;  /* 0x0000000004301984 */ /* 0x0004620000000c00 */
[----:B------:R-:W-:Y:S01]  /*6a40*/  LOP3.LUT R87, R87, UR4, RZ, 0x3c, !PT ;  /* 0x0000000457577c12 */ /* 0x000fe2000f8e3cff */
[----:B------:R-:W-:Y:S02]  /*6a50*/  IMAD.U32 R84, RZ, RZ, UR5 ;  /* 0x00000005ff547e24 */ /* 0x000fe4000f8e00ff */
[----:B------:R2:W1:Y:S04]  /*6a60*/  @P1 LDS.128 R40, [R39+0x300] ;  /* 0x0003000027281984 */ /* 0x0004680000000c00 */
.L_x_120:
[----:B------:R-:W-:Y:S05]  /*6a70*/  BSYNC B1 ;  /* 0x0000000000017941 */ /* 0x000fea0003800000 */
.L_x_119:
[----:B-1----:R-:W-:Y:S04]  /*6a80*/  SHF.R.U32.HI R3, RZ, 0x15, R34 ;  /* 0x00000015ff037819 */ /* 0x002fe80000011622 */
[----:B------:R-:W-:Y:S01]  /*6a90*/  LOP3.LUT P1, RZ, R3, 0x3, R74, 0x48, !PT ;  /* 0x0000000303ff7812 */ /* 0x000fe2000782484a */
[----:B------:R-:W-:Y:S01]  /*6aa0*/  @!UPT UIADD3 URZ, UPT, UPT, URZ, URZ, URZ ;  /* 0x000000fffffff290 */ /* 0x000fe2000fffe0ff */
[----:B----4-:R-:W-:Y:S11]  /*6ab0*/  @P0 BRA `(.L_x_124) ;  /* 0x0000000000080947 */ /* 0x010ff60003800000 */
[----:B------:R-:W1:Y:S02]  /*6ac0*/  SYNCS.PHASECHK.TRANS64.TRYWAIT P0, [R83+URZ+0x170], R2 ;  /* 0x00017002530075a7 */ /* 0x000e6400080011ff */
[----:B-1----:R-:W-:Y:S05]  /*6ad0*/  @!P0 BRA `(.L_x_125) ;  /* 0x0000002000f48947 */ /* 0x002fea0003800000 */
.L_x_124:
[----:B------:R-:W-:Y:S05]  /*6ae0*/  @!P1 BRA `(.L_x_126) ;  /* 0x0000000000409947 */ /* 0x000fea0003800000 */
[----:B------:R-:W4:Y:S01]  /*6af0*/  LDCU.64 UR8, c[0x4][0x70] ;  /* 0x01000e00ff0877ac */ /* 0x000f220008000a00 */
[----:B------:R-:W-:Y:S01]  /*6b00*/  MOV R3, 0x0 ;  /* 0x0000000000037802 */ /* 0x000fe20000000f00 */
[----:B------:R-:W-:Y:S02]  /*6b10*/  HFMA2 R12, -RZ, RZ, 0, 5.9604644775390625e-08 ;  /* 0x00000001ff0c7431 */ /* 0x000fe400000001ff */
[----:B------:R-:W-:Y:S02]  /*6b20*/  IMAD.MOV.U32 R8, RZ, RZ, 0x192 ;  /* 0x00000192ff087424 */ /* 0x000fe400078e00ff */
[----:B------:R-:W-:Y:S01]  /*6b30*/  IMAD.MOV.U32 R13, RZ, RZ, RZ ;  /* 0x000000ffff0d7224 */ /* 0x000fe200078e00ff */
[----:B------:R-:W5:Y:S01]  /*6b40*/  LDCU.64 UR6, c[0x4][0x78] ;  /* 0x01000f00ff0677ac */ /* 0x000f620008000a00 */
[----:B-1----:R-:W1:Y:S01]  /*6b50*/  LDC.64 R2, c[0x4][R3] ;  /* 0x0100000003027b82 */ /* 0x002e620000000a00 */
[----:B------:R-:W3:Y:S01]  /*6b60*/  LDCU.64 UR4, c[0x4][0x10] ;  /* 0x01000200ff0477ac */ /* 0x000ee20008000a00 */
[----:B----4-:R-:W-:Y:S01]  /*6b70*/  MOV R5, UR9 ;  /* 0x0000000900057c02 */ /* 0x010fe20008000f00 */
[----:B--2---:R-:W-:Y:S01]  /*6b80*/  IMAD.U32 R4, RZ, RZ, UR8 ;  /* 0x00000008ff047e24 */ /* 0x004fe2000f8e00ff */
[----:B-----5:R-:W-:Y:S01]  /*6b90*/  MOV R7, UR7 ;  /* 0x0000000700077c02 */ /* 0x020fe20008000f00 */
[----:B------:R-:W-:Y:S01]  /*6ba0*/  IMAD.U32 R6, RZ, RZ, UR6 ;  /* 0x00000006ff067e24 */ /* 0x000fe2000f8e00ff */
[----:B---3--:R-:W-:Y:S01]  /*6bb0*/  MOV R11, UR5 ;  /* 0x00000005000b7c02 */ /* 0x008fe20008000f00 */
[----:B------:R-:W-:Y:S02]  /*6bc0*/  IMAD.U32 R10, RZ, RZ, UR4 ;  /* 0x00000004ff0a7e24 */ /* 0x000fe4000f8e00ff */
[----:B------:R-:W-:Y:S07]  /*6bd0*/  LEPC R20, `(.L_x_126) ;  /* 0x000000001014794e */ /* 0x000fee0000000000 */
[----:B-1----:R-:W-:Y:S05]  /*6be0*/  CALL.ABS.NOINC R2 ;  /* 0x0000000002007343 */ /* 0x002fea0003c00000 */
.L_x_126:
[----:B------:R-:W-:Y:S01]  /*6bf0*/  SHF.L.U32 R20, R40, 0x10, RZ ;  /* 0x0000001028147819 */ /* 0x000fe200000006ff */
[----:B------:R-:W-:Y:S05]  /*6c00*/  WARPSYNC.ALL ;  /* 0x0000000000007948 */ /* 0x000fea0003800000 */
[----:B------:R-:W-:Y:S01]  /*6c10*/  R2UR UR4, R34 ;  /* 0x00000000220472ca */ /* 0x000fe200000e0000 */
[----:B------:R-:W-:Y:S01]  /*6c20*/  BSSY.RECONVERGENT B0, `(.L_x_127) ;  /* 0x0000055000007945 */ /* 0x000fe20003800200 */
[----:B------:R-:W-:Y:S02]  /*6c30*/  LOP3.LUT R21, R40, 0xffff0000, RZ, 0xc0, !PT ;  /* 0xffff000028157812 */ /* 0x000fe400078ec0ff */
[----:B------:R-:W-:Y:S02]  /*6c40*/  LOP3.LUT R36, R41, 0xffff0000, RZ, 0xc0, !PT ;  /* 0xffff000029247812 */ /* 0x000fe400078ec0ff */
[----:B------:R-:W-:Y:S02]  /*6c50*/  SHF.L.U32 R37, R43, 0x10, RZ ;  /* 0x000000102b257819 */ /* 0x000fe400000006ff */
[----:B------:R-:W-:Y:S02]  /*6c60*/  MOV R88, 0x10 ;  /* 0x0000001000587802 */ /* 0x000fe40000000f00 */
[----:B------:R-:W-:Y:S02]  /*6c70*/  LOP3.LUT P6, RZ, R73, 0x40, RZ, 0xc0, !PT ;  /* 0x0000004049ff7812 */ /* 0x000fe400078cc0ff */
[----:B------:R-:W-:Y:S01]  /*6c80*/  ISETP.NE.AND P0, PT, R78, RZ, PT ;  /* 0x000000ff4e00720c */ /* 0x000fe20003f05270 */
[----:B--2---:R-:W3:Y:S01]  /*6c90*/  LDTM.x16 R4, tmem[UR4] ;  /* 0x00000004000479ee */ /* 0x004ee20008240000 */
[----:B------:R-:W-:Y:S04]  /*6ca0*/  SEL R88, R88, 0xfffffff0, !P6 ;  /* 0xfffffff058587807 */ /* 0x000fe80007000000 */
[----:B------:R-:W-:Y:S01]  /*6cb0*/  IADD3 R90, PT, PT, R39, R88, RZ ;  /* 0x00000058275a7210 */ /* 0x000fe20007ffe0ff */
[C---:B---3--:R-:W-:Y:S01]  /*6cc0*/  FMUL R0, R32.reuse, R4 ;  /* 0x0000000420007220 */ /* 0x048fe20000400000 */
[C---:B-1----:R-:W-:Y:S01]  /*6cd0*/  FMUL R2, R32.reuse, R5 ;  /* 0x0000000520027220 */ /* 0x042fe20000400000 */
[C---:B------:R-:W-:Y:S01]  /*6ce0*/  FMUL R3, R32.reuse, R6 ;  /* 0x0000000620037220 */ /* 0x040fe20000400000 */
[----:B------:R-:W-:Y:S01]  /*6cf0*/  FMUL R7, R32, R7 ;  /* 0x0000000720077220 */ /* 0x000fe20000400000 */
[----:B------:R-:W-:Y:S01]  /*6d00*/  FFMA R0, R35, R20, R0 ;  /* 0x0000001423007223 */ /* 0x000fe20000000000 */
[----:B------:R-:W-:Y:S01]  /*6d10*/  SHF.L.U32 R20, R41, 0x10, RZ ;  /* 0x0000001029147819 */ /* 0x000fe200000006ff */
[C---:B------:R-:W-:Y:S01]  /*6d20*/  FFMA R2, R35.reuse, R21, R2 ;  /* 0x0000001523027223 */ /* 0x040fe20000000002 */
[----:B------:R-:W-:Y:S01]  /*6d30*/  SHF.L.U32 R21, R42, 0x10, RZ ;  /* 0x000000102a157819 */ /* 0x000fe200000006ff */
[C---:B------:R-:W-:Y:S01]  /*6d40*/  FMUL R4, R32.reuse, R8 ;  /* 0x0000000820047220 */ /* 0x040fe20000400000 */
[----:B------:R-:W-:Y:S01]  /*6d50*/  FMUL R5, R32, R9 ;  /* 0x0000000920057220 */ /* 0x000fe20000400000 */
[C---:B------:R-:W-:Y:S01]  /*6d60*/  FFMA R3, R35.reuse, R20, R3 ;  /* 0x0000001423037223 */ /* 0x040fe20000000003 */
[----:B------:R-:W-:Y:S01]  /*6d70*/  LOP3.LUT R20, R42, 0xffff0000, RZ, 0xc0, !PT ;  /* 0xffff00002a147812 */ /* 0x000fe200078ec0ff */
[----:B------:R-:W-:Y:S01]  /*6d80*/  FFMA R7, R35, R36, R7 ;  /* 0x0000002423077223 */ /* 0x000fe20000000007 */
[----:B------:R-:W-:Y:S01]  /*6d90*/  LOP3.LUT R36, R43, 0xffff0000, RZ, 0xc0, !PT ;  /* 0xffff00002b247812 */ /* 0x000fe200078ec0ff */
[----:B------:R-:W-:Y:S01]  /*6da0*/  FMUL R6, R32, R10 ;  /* 0x0000000a20067220 */ /* 0x000fe20000400000 */
[----:B------:R-:W-:Y:S01]  /*6db0*/  F2FP.RELU.BF16.F32.PACK_AB R44, R2, R0 ;  /* 0x00000000022c723e */ /* 0x000fe200000018ff */
[----:B------:R-:W-:Y:S01]  /*6dc0*/  FMUL R11, R32, R11 ;  /* 0x0000000b200b7220 */ /* 0x000fe20000400000 */
[----:B------:R-:W-:Y:S01]  /*6dd0*/  F2FP.RELU.BF16.F32.PACK_AB R45, R7, R3 ;  /* 0x00000003072d723e */ /* 0x000fe200000018ff */
[C---:B------:R-:W-:Y:S01]  /*6de0*/  FFMA R4, R35.reuse, R21, R4 ;  /* 0x0000001523047223 */ /* 0x040fe20000000004 */
[C---:B------:R-:W-:Y:S01]  /*6df0*/  FFMA R5, R35.reuse, R20, R5 ;  /* 0x0000001423057223 */ /* 0x040fe20000000005 */
[C---:B------:R-:W-:Y:S01]  /*6e00*/  FFMA R6, R35.reuse, R37, R6 ;  /* 0x0000002523067223 */ /* 0x040fe20000000006 */
[----:B------:R-:W-:Y:S01]  /*6e10*/  SHF.L.U32 R20, R48, 0x10, RZ ;  /* 0x0000001030147819 */ /* 0x000fe200000006ff */
[----:B------:R-:W-:Y:S01]  /*6e20*/  FFMA R11, R35, R36, R11 ;  /* 0x00000024230b7223 */ /* 0x000fe2000000000b */
[----:B------:R-:W-:Y:S01]  /*6e30*/  FMUL R8, R32, R12 ;  /* 0x0000000c20087220 */ /* 0x000fe20000400000 */
[----:B------:R-:W-:Y:S01]  /*6e40*/  LOP3.LUT R36, R48, 0xffff0000, RZ, 0xc0, !PT ;  /* 0xffff000030247812 */ /* 0x000fe200078ec0ff */
[C---:B------:R-:W-:Y:S01]  /*6e50*/  FMUL R9, R32.reuse, R13 ;  /* 0x0000000d20097220 */ /* 0x040fe20000400000 */
[----:B------:R-:W-:Y:S01]  /*6e60*/  SHF.L.U32 R21, R49, 0x10, RZ ;  /* 0x0000001031157819 */ /* 0x000fe200000006ff */
[C---:B------:R-:W-:Y:S01]  /*6e70*/  FMUL R10, R32.reuse, R14 ;  /* 0x0000000e200a7220 */ /* 0x040fe20000400000 */
[----:B------:R-:W-:Y:S01]  /*6e80*/  FFMA R8, R35, R20, R8 ;  /* 0x0000001423087223 */ /* 0x000fe20000000008 */
[----:B------:R-:W-:Y:S01]  /*6e90*/  LOP3.LUT R20, R49, 0xffff0000, RZ, 0xc0, !PT ;  /* 0xffff000031147812 */ /* 0x000fe200078ec0ff */
[C---:B------:R-:W-:Y:S01]  /*6ea0*/  FFMA R9, R35.reuse, R36, R9 ;  /* 0x0000002423097223 */ /* 0x040fe20000000009 */
[----:B------:R-:W-:Y:S01]  /*6eb0*/  FMUL R15, R32, R15 ;  /* 0x0000000f200f7220 */ /* 0x000fe20000400000 */
[C---:B------:R-:W-:Y:S01]  /*6ec0*/  FFMA R10, R35.reuse, R21, R10 ;  /* 0x00000015230a7223 */ /* 0x040fe2000000000a */
[----:B------:R-:W-:Y:S01]  /*6ed0*/  SHF.L.U32 R21, R50, 0x10, RZ ;  /* 0x0000001032157819 */ /* 0x000fe200000006ff */
[----:B------:R-:W-:Y:S01]  /*6ee0*/  FMUL R12, R32, R16 ;  /* 0x00000010200c7220 */ /* 0x000fe20000400000 */
[----:B------:R-:W-:Y:S01]  /*6ef0*/  LOP3.LUT R36, R50, 0xffff0000, RZ, 0xc0, !PT ;  /* 0xffff000032247812 */ /* 0x000fe200078ec0ff */
[----:B------:R-:W-:Y:S01]  /*6f00*/  FFMA R15, R35, R20, R15 ;  /* 0x00000014230f7223 */ /* 0x000fe2000000000f */
[C---:B------:R-:W-:Y:S01]  /*6f10*/  FMUL R13, R32.reuse, R17 ;  /* 0x00000011200d7220 */ /* 0x040fe20000400000 */
[C---:B------:R-:W-:Y:S01]  /*6f20*/  SHF.L.U32 R37, R51.reuse, 0x10, RZ ;  /* 0x0000001033257819 */ /* 0x040fe200000006ff */
[C---:B------:R-:W-:Y:S01]  /*6f30*/  FMUL R14, R32.reuse, R18 ;  /* 0x00000012200e7220 */ /* 0x040fe20000400000 */
[----:B------:R-:W-:Y:S01]  /*6f40*/  LOP3.LUT R20, R51, 0xffff0000, RZ, 0xc0, !PT ;  /* 0xffff000033147812 */ /* 0x000fe200078ec0ff */
[----:B------:R-:W-:Y:S01]  /*6f50*/  FMUL R19, R32, R19 ;  /* 0x0000001320137220 */ /* 0x000fe20000400000 */
[----:B------:R-:W-:Y:S01]  /*6f60*/  F2FP.RELU.BF16.F32.PACK_AB R46, R5, R4 ;  /* 0x00000004052e723e */ /* 0x000fe200000018ff */
[----:B------:R-:W-:Y:S01]  /*6f70*/  FFMA R12, R35, R21, R12 ;  /* 0x00000015230c7223 */ /* 0x000fe2000000000c */
[----:B------:R-:W-:Y:S01]  /*6f80*/  F2FP.RELU.BF16.F32.PACK_AB R47, R11, R6 ;  /* 0x000000060b2f723e */ /* 0x000fe200000018ff */
[C---:B------:R-:W-:Y:S01]  /*6f90*/  FFMA R13, R35.reuse, R36, R13 ;  /* 0x00000024230d7223 */ /* 0x040fe2000000000d */
[C---:B------:R-:W-:Y:S01]  /*6fa0*/  FFMA R14, R35.reuse, R37, R14 ;  /* 0x00000025230e7223 */ /* 0x040fe2000000000e */
[----:B------:R-:W-:Y:S01]  /*6fb0*/  FFMA R19, R35, R20, R19 ;  /* 0x0000001423137223 */ /* 0x000fe20000000013 */
[----:B------:R-:W-:Y:S01]  /*6fc0*/  F2FP.RELU.BF16.F32.PACK_AB R68, R9, R8 ;  /* 0x000000080944723e */ /* 0x000fe200000018ff */
[----:B------:R1:W-:Y:S01]  /*6fd0*/  STS.128 [R39+0x300], R44 ;  /* 0x0003002c27007388 */ /* 0x0003e20000000c00 */
[----:B------:R-:W-:Y:S02]  /*6fe0*/  F2FP.RELU.BF16.F32.PACK_AB R69, R15, R10 ;  /* 0x0000000a0f45723e */ /* 0x000fe400000018ff */
[----:B------:R-:W-:Y:S02]  /*6ff0*/  F2FP.RELU.BF16.F32.PACK_AB R70, R13, R12 ;  /* 0x0000000c0d46723e */ /* 0x000fe400000018ff */
[----:B------:R-:W-:Y:S05]  /*7000*/  F2FP.RELU.BF16.F32.PACK_AB R71, R19, R14 ;  /* 0x0000000e1347723e */ /* 0x000fea00000018ff */
[----:B------:R1:W-:Y:S01]  /*7010*/  STS.128 [R90+0x300], R68 ;  /* 0x000300445a007388 */ /* 0x0003e20000000c00 */
[----:B------:R-:W-:Y:S01]  /*7020*/  @!PT LDS RZ, [RZ] ;  /* 0x00000000fffff984 */ /* 0x000fe20000000800 */
[----:B------:R-:W-:Y:S01]  /*7030*/  @!PT LDS RZ, [RZ] ;  /* 0x00000000fffff984 */ /* 0x000fe20000000800 */
[----:B------:R-:W-:Y:S01]  /*7040*/  @!PT LDS RZ, [RZ] ;  /* 0x00000000fffff984 */ /* 0x000fe20000000800 */
[----:B------:R-:W-:Y:S01]  /*7050*/  @!PT LDS RZ, [RZ] ;  /* 0x00000000fffff984 */ /* 0x000fe20000000800 */
[----:B------:R2:W-:Y:S07]  /*7060*/  MEMBAR.ALL.CTA ;  /* 0x0000000000007992 */ /* 0x0005ee0000008000 */
[----:B--2---:R-:W2:Y:S02]  /*7070*/  FENCE.VIEW.ASYNC.S ;  /* 0x00000000000073c6 */ /* 0x004ea40000000000 */
[----:B--2---:R-:W-:Y:S06]  /*7080*/  BAR.SYNC.DEFER_BLOCKING 0x1, 0x80 ;  /* 0x0042000000007b1d */ /* 0x004fec0000010000 */
[----:B------:R-:W-:Y:S05]  /*7090*/  @P0 BRA `(.L_x_128) ;  /* 0x0000000000340947 */ /* 0x000fea0003800000 */
[----:B------:R-:W-:Y:S01]  /*70a0*/  R2UR UR10, R38 ;  /* 0x00000000260a72ca */ /* 0x000fe200000e0000 */
[----:B------:R-:W-:Y:S01]  /*70b0*/  UIADD3 UR8, UP0, UPT, UR52, 0x680, URZ ;  /* 0x0000068034087890 */ /* 0x000fe2000ff1e0ff */
[----:B------:R-:W-:Y:S01]  /*70c0*/  UMOV UR43, UR36 ;  /* 0x00000024002b7c82 */ /* 0x000fe20008000000 */
[----:B------:R-:W-:Y:S02]  /*70d0*/  UIADD3 UR5, UPT, UPT, UR41, 0x20, URZ ;  /* 0x0000002029057890 */ /* 0x000fe4000fffe0ff */
[----:B------:R-:W-:Y:S01]  /*70e0*/  UIADD3.X UR9, UPT, UPT, URZ, UR53, URZ, UP0, !UPT ;  /* 0x00000035ff097290 */ /* 0x000fe200087fe4ff */
[----:B------:R-:W-:Y:S01]  /*70f0*/  UMOV UR6, UR42 ;  /* 0x0000002a00067c82 */ /* 0x000fe20008000000 */
[----:B------:R-:W-:Y:S06]  /*7100*/  UMOV UR7, UR36 ;  /* 0x0000002400077c82 */ /* 0x000fec0008000000 */
[----:B------:R-:W-:Y:S04]  /*7110*/  UIADD3 UR10, UPT, UPT, UR46, UR10, URZ ;  /* 0x0000000a2e0a7290 */ /* 0x000fe8000fffe0ff */
[----:B------:R-:W-:Y:S02]  /*7120*/  UIADD3 UR40, UPT, UPT, UR10, 0x300, URZ ;  /* 0x000003000a287890 */ /* 0x000fe4000fffe0ff */
[----:B------:R-:W-:Y:S07]  /*7130*/  UIADD3 UR4, UPT, UPT, UR10, 0xb00, URZ ;  /* 0x00000b000a047890 */ /* 0x000fee000fffe0ff */
[----:B------:R2:W-:Y:S02]  /*7140*/  UTMASTG.3D [UR40], [UR8] ;  /* 0x00000028080073b5 */ /* 0x0005e40008010000 */
[----:B------:R2:W-:Y:S02]  /*7150*/  UTMASTG.3D [UR4], [UR8] ;  /* 0x00000004080073b5 */ /* 0x0005e40008010000 */
[----:B--2---:R0:W-:Y:S02]  /*7160*/  UTMACMDFLUSH ;  /* 0x00000000000079b7 */ /* 0x0041e40000000000 */
.L_x_128:
[----:B------:R-:W-:Y:S05]  /*7170*/  BSYNC.RECONVERGENT B0 ;  /* 0x0000000000007941 */ /* 0x000fea0003800200 */
.L_x_127:
[----:B------:R-:W-:Y:S01]  /*7180*/  UIADD3 UR40, UPT, UPT, UR54, 0x1, URZ ;  /* 0x0000000136287890 */ /* 0x000fe2000fffe0ff */
[----:B------:R-:W-:Y:S03]  /*7190*/  BSSY.RECONVERGENT B0, `(.L_x_129) ;  /* 0x0000005000007945 */ /* 0x000fe60003800200 */
[----:B------:R-:W-:Y:S04]  /*71a0*/  UISETP.NE.AND UP0, UPT, UR40, 0x3, UPT ;  /* 0x000000032800788c */ /* 0x000fe8000bf05270 */
[----:B------:R-:W-:Y:S01]  /*71b0*/  USEL UR43, UR40, URZ, UP0 ;  /* 0x000000ff282b7287 */ /* 0x000fe20008000000 */
[----:B------:R-:W-:Y:S11]  /*71c0*/  @P0 BRA `(.L_x_130) ;  /* 0x0000000000040947 */ /* 0x000ff60003800000 */
[----:B------:R-:W-:Y:S04]  /*71d0*/  DEPBAR.LE SB0, 0x1 ;  /* 0x000080400000791a */ /* 0x000fe80000000000 */
.L_x_130:
[----:B------:R-:W-:Y:S05]  /*71e0*/  BSYNC.RECONVERGENT B0 ;  /* 0x0000000000007941 */ /* 0x000fea0003800200 */
.L_x_129:
[----:B------:R-:W-:Y:S01]  /*71f0*/  BAR.SYNC.DEFER_BLOCKING 0x1, 0x80 ;  /* 0x0042000000007b1d */ /* 0x000fe20000010000 */
[----:B------:R-:W-:Y:S01]  /*7200*/  ISETP.NE.AND P1, PT, R82, RZ, PT ;  /* 0x000000ff5200720c */ /* 0x000fe20003f25270 */
[----:B------:R-:W-:Y:S01]  /*7210*/  UISETP.NE.AND UP0, UPT, UR48, URZ, UPT ;  /* 0x000000ff3000728c */ /* 0x000fe2000bf05270 */
[----:B------:R-:W-:Y:S11]  /*7220*/  LEA R2, R84, UR46, 0x3 ;  /* 0x0000002e54027c11 */ /* 0x000ff6000f8e18ff */
[----:B------:R-:W-:Y:S01]  /*7230*/  @!P1 SHF.L.U32 R3, R87, 0x1f, RZ ;  /* 0x0000001f57039819 */ /* 0x000fe200000006ff */
[----:B------:R-:W-:Y:S06]  /*7240*/  BRA.U !UP0, `(.L_x_131) ;  /* 0x0000000108247547 */ /* 0x000fec000b800000 */
[----:B------:R-:W-:Y:S01]  /*7250*/  IMAD.U32 R5, RZ, RZ, UR47 ;  /* 0x0000002fff057e24 */ /* 0x000fe2000f8e00ff */
[----:B------:R-:W-:Y:S01]  /*7260*/  MOV R0, UR37 ;  /* 0x0000002500007c02 */ /* 0x000fe20008000f00 */
[----:B------:R-:W-:Y:S03]  /*7270*/  UIADD3 UR47, UPT, UPT, UR47, 0x1, URZ ;  /* 0x000000012f2f7890 */ /* 0x000fe6000fffe0ff */
[----:B------:R-:W-:Y:S01]  /*7280*/  @!P1 LEA R5, R5, UR46, 0x3 ;  /* 0x0000002e05059c11 */ /* 0x000fe2000f8e18ff */
[----:B------:R-:W-:Y:S04]  /*7290*/  UISETP.NE.AND UP0, UPT, UR47, 0x3, UPT ;  /* 0x000000032f00788c */ /* 0x000fe8000bf05270 */
[----:B------:R-:W-:Y:S01]  /*72a0*/  @!P1 VIADD R5, R5, 0x128 ;  /* 0x0000012805059836 */ /* 0x000fe20000000000 */
[----:B------:R-:W-:Y:S04]  /*72b0*/  USEL UR47, UR47, URZ, UP0 ;  /* 0x000000ff2f2f7287 */ /* 0x000fe80008000000 */
[----:B------:R-:W-:Y:S04]  /*72c0*/  @!P1 PRMT R0, R0, 0x654, R5 ;  /* 0x0000065400009816 */ /* 0x000fe80000000005 */
[----:B------:R2:W-:Y:S04]  /*72d0*/  @!P1 SYNCS.ARRIVE.TRANS64.RED.A1T0 RZ, [R0+URZ], RZ ;  /* 0x000000ff00ff99a7 */ /* 0x0005e800081004ff */
.L_x_131:
[----:B------:R-:W3:Y:S01]  /*72e0*/  @!P1 SYNCS.PHASECHK.TRANS64.TRYWAIT P0, [R2+URZ+0x110], R3 ;  /* 0x00011003020095a7 */ /* 0x000ee200080011ff */
[----:B------:R-:W-:Y:S01]  /*72f0*/  BSSY B1, `(.L_x_132) ;  /* 0x0000012000017945 */ /* 0x000fe20003800000 */
[----:B---3--:R-:W-:Y:S03]  /*7300*/  @!P1 SEL R86, RZ, 0x1, !P0 ;  /* 0x00000001ff569807 */ /* 0x008fe60004000000 */
[----:B------:R-:W-:Y:S05]  /*7310*/  @P1 BRA `(.L_x_133) ;  /* 0x00000000003c1947 */ /* 0x000fea0003800000 */
[----:B------:R-:W-:Y:S01]  /*7320*/  ISETP.NE.AND P1, PT, R89, RZ, PT ;  /* 0x000000ff5900720c */ /* 0x000fe20003f25270 */
[----:B------:R-:W-:Y:S01]  /*7330*/  BSSY B0, `(.L_x_134) ;  /* 0x0000009000007945 */ /* 0x000fe20003800000 */
[----:B------:R-:W-:Y:S11]  /*7340*/  ISETP.NE.AND P0, PT, R86, RZ, PT ;  /* 0x000000ff5600720c */ /* 0x000ff60003f05270 */
[----:B------:R-:W-:Y:S05]  /*7350*/  @P1 IMAD R84, R84, 0x1000, R85 ;  /* 0x0000100054541824 */ /* 0x000fea00078e0255 */
[----:B------:R-:W-:Y:S05]  /*7360*/  @P1 IADD3 R3, PT, PT, R84, UR46, RZ ;  /* 0x0000002e54031c10 */ /* 0x000fea000fffe0ff */
[----:B--2---:R-:W-:Y:S01]  /*7370*/  @P1 IMAD.IADD R0, R88, 0x1, R3 ;  /* 0x0000000158001824 */ /* 0x004fe200078e0203 */
[----:B------:R-:W-:Y:S06]  /*7380*/  @P0 BRA `(.L_x_135) ;  /* 0x00000000000c0947 */ /* 0x000fec0003800000 */
[----:B------:R-:W-:Y:S04]  /*7390*/  SHF.L.U32 R87, R87, 0x1f, RZ ;  /* 0x0000001f57577819 */ /* 0x000fe800000006ff */
[----:B------:R-:W2:Y:S02]  /*73a0*/  SYNCS.PHASECHK.TRANS64.TRYWAIT P0, [R2+URZ+0x110], R87 ;  /* 0x00011057020075a7 */ /* 0x000ea400080011ff */
[----:B--2---:R-:W-:Y:S05]  /*73b0*/  @!P0 BRA `(.L_x_136) ;  /* 0x0000001800d08947 */ /* 0x004fea0003800000 */
.L_x_135:
[----:B------:R-:W-:Y:S05]  /*73c0*/  BSYNC B0 ;  /* 0x0000000000007941 */ /* 0x000fea0003800000 */
.L_x_134:
[----:B------:R-:W-:Y:S11]  /*73d0*/  ISETP.NE.AND P0, PT, R89, RZ, PT ;  /* 0x000000ff5900720c */ /* 0x000ff60003f05270 */
[----:B------:R-:W-:Y:S02]  /*73e0*/  @!UPT UIADD3 URZ, UPT, UPT, URZ, URZ, URZ ;  /* 0x000000fffffff290 */ /* 0x000fe4000fffe0ff */
[----:B------:R3:W4:Y:S04]  /*73f0*/  @P0 LDS.128 R40, [R84+UR46+0x300] ;  /* 0x0003002e54280984 */ /* 0x0007280008000c00 */
[----:B------:R3:W1:Y:S02]  /*7400*/  @P0 LDS.128 R48, [R0+0x300] ;  /* 0x0003000000300984 */ /* 0x0006640000000c00 */
.L_x_133:
[----:B------:R-:W-:Y:S05]  /*7410*/  BSYNC B1 ;  /* 0x0000000000017941 */ /* 0x000fea0003800000 */
.L_x_132:
[----:B------:R-:W-:Y:S05]  /*7420*/  VIADD R3, R34, 0x10 ;  /* 0x0000001022037836 */ /* 0x000fea0000000000 */
[----:B------:R-:W-:Y:S04]  /*7430*/  SHF.R.U32.HI R3, RZ, 0x15, R3 ;  /* 0x00000015ff037819 */ /* 0x000fe80000011603 */
[----:B------:R-:W-:Y:S11]  /*7440*/  LOP3.LUT P0, RZ, R3, 0x3, R74, 0x48, !PT ;  /* 0x0000000303ff7812 */ /* 0x000ff6000780484a */
[----:B------:R-:W-:Y:S02]  /*7450*/  @!UPT UIADD3 URZ, UPT, UPT, URZ, URZ, URZ ;  /* 0x000000fffffff290 */ /* 0x000fe4000fffe0ff */
[----:B------:R-:W-:Y:S05]  /*7460*/  @!P0 BRA `(.L_x_137) ;  /* 0x0000000000408947 */ /* 0x000fea0003800000 */
[----:B------:R-:W5:Y:S01]  /*7470*/  LDCU.64 UR8, c[0x4][0x70] ;  /* 0x01000e00ff0877ac */ /* 0x000f620008000a00 */
[----:B------:R-:W-:Y:S01]  /*7480*/  MOV R3, 0x0 ;  /* 0x0000000000037802 */ /* 0x000fe20000000f00 */
[----:B------:R-:W-:Y:S02]  /*7490*/  HFMA2 R12, -RZ, RZ, 0, 5.9604644775390625e-08 ;  /* 0x00000001ff0c7431 */ /* 0x000fe400000001ff */
[----:B------:R-:W-:Y:S02]  /*74a0*/  IMAD.MOV.U32 R8, RZ, RZ, 0x192 ;  /* 0x00000192ff087424 */ /* 0x000fe400078e00ff */
[----:B------:R-:W-:Y:S01]  /*74b0*/  IMAD.MOV.U32 R13, RZ, RZ, RZ ;  /* 0x000000ffff0d7224 */ /* 0x000fe200078e00ff */
[----:B------:R-:W3:Y:S01]  /*74c0*/  LDCU.64 UR6, c[0x4][0x78] ;  /* 0x01000f00ff0677ac */ /* 0x000ee20008000a00 */
[----:B--2---:R-:W2:Y:S01]  /*74d0*/  LDC.64 R2, c[0x4][R3] ;  /* 0x0100000003027b82 */ /* 0x004ea20000000a00 */
[----:B------:R-:W4:Y:S01]  /*74e0*/  LDCU.64 UR4, c[0x4][0x10] ;  /* 0x01000200ff0477ac */ /* 0x000f220008000a00 */
[----:B-----5:R-:W-:Y:S01]  /*74f0*/  MOV R5, UR9 ;  /* 0x0000000900057c02 */ /* 0x020fe20008000f00 */
[----:B------:R-:W-:Y:S01]  /*7500*/  IMAD.U32 R4, RZ, RZ, UR8 ;  /* 0x00000008ff047e24 */ /* 0x000fe2000f8e00ff */
[----:B---3--:R-:W-:Y:S01]  /*7510*/  MOV R7, UR7 ;  /* 0x0000000700077c02 */ /* 0x008fe20008000f00 */
[----:B------:R-:W-:Y:S01]  /*7520*/  IMAD.U32 R6, RZ, RZ, UR6 ;  /* 0x00000006ff067e24 */ /* 0x000fe2000f8e00ff */
[----:B----4-:R-:W-:Y:S01]  /*7530*/  MOV R11, UR5 ;  /* 0x00000005000b7c02 */ /* 0x010fe20008000f00 */
[----:B------:R-:W-:Y:S02]  /*7540*/  IMAD.U32 R10, RZ, RZ, UR4 ;  /* 0x00000004ff0a7e24 */ /* 0x000fe4000f8e00ff */
[----:B------:R-:W-:Y:S07]  /*7550*/  LEPC R20, `(.L_x_137) ;  /* 0x000000001014794e */ /* 0x000fee0000000000 */
[----:B-12---:R-:W-:Y:S05]  /*7560*/  CALL.ABS.NOINC R2 ;  /* 0x0000000002007343 */ /* 0x006fea0003c00000 */
.L_x_137:
[----:B------:R-:W-:Y:S01]  /*7570*/  ISETP.NE.AND P0, PT, R78, RZ, PT ;  /* 0x000000ff4e00720c */ /* 0x000fe20003f05270 */
[----:B------:R-:W-:Y:S05]  /*7580*/  WARPSYNC.ALL ;  /* 0x0000000000007948 */ /* 0x000fea0003800000 */
[----:B------:R-:W-:Y:S01]  /*7590*/  R2UR UR4, R34 ;  /* 0x00000000220472ca */ /* 0x000fe200000e0000 */
[----:B------:R-:W-:Y:S01]  /*75a0*/  BSSY.RECONVERGENT B0, `(.L_x_138) ;  /* 0x000005a000007945 */ /* 0x000fe20003800200 */
[C---:B----4-:R-:W-:Y:S02]  /*75b0*/  SHF.L.U32 R20, R40.reuse, 0x10, RZ ;  /* 0x0000001028147819 */ /* 0x050fe400000006ff */
[----:B------:R-:W-:Y:S02]  /*75c0*/  LOP3.LUT R36, R40, 0xffff0000, RZ, 0xc0, !PT ;  /* 0xffff000028247812 */ /* 0x000fe400078ec0ff */
[C---:B------:R-:W-:Y:S02]  /*75d0*/  SHF.L.U32 R21, R41.reuse, 0x10, RZ ;  /* 0x0000001029157819 */ /* 0x040fe400000006ff */
[----:B------:R-:W-:Y:S02]  /*75e0*/  LOP3.LUT R37, R41, 0xffff0000, RZ, 0xc0, !PT ;  /* 0xffff000029257812 */ /* 0x000fe400078ec0ff */
[C---:B-1----:R-:W-:Y:S02]  /*75f0*/  SHF.L.U32 R39, R42.reuse, 0x10, RZ ;  /* 0x000000102a277819 */ /* 0x042fe400000006ff */
[----:B------:R-:W-:Y:S01]  /*7600*/  LOP3.LUT R38, R42, 0xffff0000, RZ, 0xc0, !PT ;  /* 0xffff00002a267812 */ /* 0x000fe200078ec0ff */
[----:B------:R-:W1:Y:S01]  /*7610*/  LDTM.x16 R4, tmem[UR4+0x10] ;  /* 0x00001004000479ee */ /* 0x000e620008240000 */
[C---:B------:R-:W-:Y:S01]  /*7620*/  SHF.L.U32 R40, R43.reuse, 0x10, RZ ;  /* 0x000000102b287819 */ /* 0x040fe200000006ff */
[----:B------:R-:W-:Y:S01]  /*7630*/  NOP ;  /* 0x0000000000007918 */ /* 0x000fe20000000000 */
[----:B------:R-:W-:Y:S02]  /*7640*/  LOP3.LUT R42, R43, 0xffff0000, RZ, 0xc0, !PT ;  /* 0xffff00002b2a7812 */ /* 0x000fe400078ec0ff */
[C---:B------:R-:W-:Y:S02]  /*7650*/  SHF.L.U32 R41, R48.reuse, 0x10, RZ ;  /* 0x0000001030297819 */ /* 0x040fe400000006ff */
[----:B------:R-:W-:Y:S02]  /*7660*/  LOP3.LUT R44, R48, 0xffff0000, RZ, 0xc0, !PT ;  /* 0xffff0000302c7812 */ /* 0x000fe400078ec0ff */
[----:B------:R-:W-:Y:S02]  /*7670*/  MOV R85, UR43 ;  /* 0x0000002b00557c02 */ /* 0x000fe40008000f00 */
[C---:B------:R-:W-:Y:S02]  /*7680*/  SHF.L.U32 R43, R49.reuse, 0x10, RZ ;  /* 0x00000010312b7819 */ /* 0x040fe400000006ff */
[----:B------:R-:W-:Y:S02]  /*7690*/  LOP3.LUT R46, R49, 0xffff0000, RZ, 0xc0, !PT ;  /* 0xffff0000312e7812 */ /* 0x000fe400078ec0ff */
[----:B------:R-:W-:Y:S02]  /*76a0*/  SHF.L.U32 R45, R50, 0x10, RZ ;  /* 0x00000010322d7819 */ /* 0x000fe400000006ff */
[----:B------:R-:W-:Y:S02]  /*76b0*/  LEA R86, R85, R72, 0xb ;  /* 0x0000004855567211 */ /* 0x000fe400078e58ff */
[----:B------:R-:W-:Y:S02]  /*76c0*/  IADD3 R83, PT, PT, R83, 0x190, RZ ;  /* 0x0000019053537810 */ /* 0x000fe40007ffe0ff */
[----:B------:R-:W-:Y:S02]  /*76d0*/  LEA R89, R86, UR46, 0x1 ;  /* 0x0000002e56597c11 */ /* 0x000fe4000f8e08ff */
[----:B------:R-:W-:Y:S01]  /*76e0*/  LOP3.LUT R83, R83, 0xfefffff8, RZ, 0xc0, !PT ;  /* 0xfefffff853537812 */ /* 0x000fe200078ec0ff */
[----:B-1----:R-:W-:Y:S01]  /*76f0*/  FMUL R4, R32, R4 ;  /* 0x0000000420047220 */ /* 0x002fe20000400000 */
[----:B------:R-:W-:Y:S01]  /*7700*/  IADD3 R88, PT, PT, R88, R89, RZ ;  /* 0x0000005958587210 */ /* 0x000fe20007ffe0ff */
[C---:B------:R-:W-:Y:S01]  /*7710*/  FMUL R5, R32.reuse, R5 ;  /* 0x0000000520057220 */ /* 0x040fe20000400000 */
[----:B------:R1:W-:Y:S01]  /*7720*/  SYNCS.ARRIVE.TRANS64.RED.A1T0 RZ, [R83+URZ], RZ ;  /* 0x000000ff53ff79a7 */ /* 0x0003e200081004ff */
[C---:B------:R-:W-:Y:S01]  /*7730*/  FFMA R4, R35.reuse, R20, R4 ;  /* 0x0000001423047223 */ /* 0x040fe20000000004 */
[C---:B------:R-:W-:Y:S01]  /*7740*/  FMUL R6, R32.reuse, R6 ;  /* 0x0000000620067220 */ /* 0x040fe20000400000 */
[C---:B------:R-:W-:Y:S01]  /*7750*/  FFMA R5, R35.reuse, R36, R5 ;  /* 0x0000002423057223 */ /* 0x040fe20000000005 */
[C---:B--23--:R-:W-:Y:S01]  /*7760*/  FMUL R0, R32.reuse, R7 ;  /* 0x0000000720007220 */ /* 0x04cfe20000400000 */
[C---:B------:R-:W-:Y:S01]  /*7770*/  FMUL R2, R32.reuse, R8 ;  /* 0x0000000820027220 */ /* 0x040fe20000400000 */
[C---:B------:R-:W-:Y:S01]  /*7780*/  FMUL R3, R32.reuse, R9 ;  /* 0x0000000920037220 */ /* 0x040fe20000400000 */
[C---:B------:R-:W-:Y:S01]  /*7790*/  FFMA R6, R35.reuse, R21, R6 ;  /* 0x0000001523067223 */ /* 0x040fe20000000006 */
        /* <DEDUP_REMOVED lines=10> */
[----:B------:R-:W-:Y:S01]  /*7840*/  FMUL R15, R32, R15 ;  /* 0x0000000f200f7220 */ /* 0x000fe20000400000 */
[C---:B------:R-:W-:Y:S01]  /*7850*/  FFMA R8, R35.reuse, R41, R8 ;  /* 0x0000002923087223 */ /* 0x040fe20000000008 */
[----:B------:R-:W-:Y:S01]  /*7860*/  LOP3.LUT R48, R50, 0xffff0000, RZ, 0xc0, !PT ;  /* 0xffff000032307812 */ /* 0x000fe200078ec0ff */
[C---:B------:R-:W-:Y:S01]  /*7870*/  FMUL R12, R32.reuse, R16 ;  /* 0x00000010200c7220 */ /* 0x040fe20000400000 */
[----:B------:R-:W-:Y:S01]  /*7880*/  FFMA R9, R35, R44, R9 ;  /* 0x0000002c23097223 */ /* 0x000fe20000000009 */
[----:B------:R-:W-:Y:S01]  /*7890*/  SHF.L.U32 R47, R51, 0x10, RZ ;  /* 0x00000010332f7819 */ /* 0x000fe200000006ff */
[C---:B------:R-:W-:Y:S01]  /*78a0*/  FMUL R13, R32.reuse, R17 ;  /* 0x00000011200d7220 */ /* 0x040fe20000400000 */
[----:B------:R-:W-:Y:S01]  /*78b0*/  FFMA R10, R35, R43, R10 ;  /* 0x0000002b230a7223 */ /* 0x000fe2000000000a */
[----:B------:R-:W-:Y:S01]  /*78c0*/  LOP3.LUT R50, R51, 0xffff0000, RZ, 0xc0, !PT ;  /* 0xffff000033327812 */ /* 0x000fe200078ec0ff */
[C---:B------:R-:W-:Y:S01]  /*78d0*/  FMUL R14, R32.reuse, R18 ;  /* 0x00000012200e7220 */ /* 0x040fe20000400000 */
[----:B------:R-:W-:Y:S01]  /*78e0*/  FFMA R15, R35, R46, R15 ;  /* 0x0000002e230f7223 */ /* 0x000fe2000000000f */
[----:B------:R-:W-:Y:S01]  /*78f0*/  FMUL R19, R32, R19 ;  /* 0x0000001320137220 */ /* 0x000fe20000400000 */
[----:B------:R-:W-:Y:S01]  /*7900*/  F2FP.RELU.BF16.F32.PACK_AB R68, R5, R4 ;  /* 0x000000040544723e */ /* 0x000fe200000018ff */
[C---:B------:R-:W-:Y:S01]  /*7910*/  FFMA R12, R35.reuse, R45, R12 ;  /* 0x0000002d230c7223 */ /* 0x040fe2000000000c */
[----:B------:R-:W-:Y:S01]  /*7920*/  F2FP.RELU.BF16.F32.PACK_AB R69, R0, R6 ;  /* 0x000000060045723e */ /* 0x000fe200000018ff */
[----:B------:R-:W-:Y:S01]  /*7930*/  FFMA R13, R35, R48, R13 ;  /* 0x00000030230d7223 */ /* 0x000fe2000000000d */
[----:B------:R-:W-:Y:S01]  /*7940*/  F2FP.RELU.BF16.F32.PACK_AB R70, R3, R2 ;  /* 0x000000020346723e */ /* 0x000fe200000018ff */
[----:B------:R-:W-:Y:S01]  /*7950*/  FFMA R14, R35, R47, R14 ;  /* 0x0000002f230e7223 */ /* 0x000fe2000000000e */
[----:B------:R-:W-:Y:S01]  /*7960*/  F2FP.RELU.BF16.F32.PACK_AB R71, R11, R7 ;  /* 0x000000070b47723e */ /* 0x000fe200000018ff */
[----:B------:R-:W-:Y:S01]  /*7970*/  FFMA R19, R35, R50, R19 ;  /* 0x0000003223137223 */ /* 0x000fe20000000013 */
[----:B------:R-:W-:Y:S02]  /*7980*/  F2FP.RELU.BF16.F32.PACK_AB R84, R9, R8 ;  /* 0x000000080954723e */ /* 0x000fe400000018ff */
[----:B------:R-:W-:Y:S01]  /*7990*/  F2FP.RELU.BF16.F32.PACK_AB R85, R15, R10 ;  /* 0x0000000a0f55723e */ /* 0x000fe200000018ff */
[----:B------:R1:W-:Y:S01]  /*79a0*/  STS.128 [R89+0x300], R68 ;  /* 0x0003004459007388 */ /* 0x0003e20000000c00 */
        /* <DEDUP_REMOVED lines=11> */
[----:B------:R-:W-:Y:S02]  /*7a60*/  UIADD3 UR12, UP0, UPT, UR52, 0x680, URZ ;  /* 0x00000680340c7890 */ /* 0x000fe4000ff1e0ff */
[----:B------:R-:W-:Y:S02]  /*7a70*/  ULEA UR4, UR43, UR46, 0xc ;  /* 0x0000002e2b047291 */ /* 0x000fe4000f8e60ff */
[----:B------:R-:W-:Y:S02]  /*7a80*/  UIADD3 UR9, UPT, UPT, UR41, 0x10, URZ ;  /* 0x0000001029097890 */ /* 0x000fe4000fffe0ff */
[----:B------:R-:W-:Y:S02]  /*7a90*/  UIADD3 UR8, UPT, UPT, UR4, 0x300, URZ ;  /* 0x0000030004087890 */ /* 0x000fe4000fffe0ff */
[----:B------:R-:W-:Y:S01]  /*7aa0*/  UIADD3.X UR13, UPT, UPT, URZ, UR53, URZ, UP0, !UPT ;  /* 0x00000035ff0d7290 */ /* 0x000fe200087fe4ff */
[----:B------:R-:W-:Y:S01]  /*7ab0*/  UMOV UR10, UR42 ;  /* 0x0000002a000a7c82 */ /* 0x000fe20008000000 */
[----:B------:R-:W-:Y:S01]  /*7ac0*/  UMOV UR11, UR36 ;  /* 0x00000024000b7c82 */ /* 0x000fe20008000000 */
[----:B------:R-:W-:Y:S02]  /*7ad0*/  UIADD3 UR5, UPT, UPT, UR41, 0x30, URZ ;  /* 0x0000003029057890 */ /* 0x000fe4000fffe0ff */
[----:B------:R-:W-:Y:S01]  /*7ae0*/  UIADD3 UR4, UPT, UPT, UR4, 0xb00, URZ ;  /* 0x00000b0004047890 */ /* 0x000fe2000fffe0ff */
[----:B------:R-:W-:Y:S03]  /*7af0*/  UMOV UR6, UR42 ;  /* 0x0000002a00067c82 */ /* 0x000fe60008000000 */
[----:B------:R2:W-:Y:S01]  /*7b00*/  UTMASTG.3D [UR8], [UR12] ;  /* 0x000000080c0073b5 */ /* 0x0005e20008010000 */
[----:B------:R-:W-:Y:S04]  /*7b10*/  UMOV UR7, UR36 ;  /* 0x0000002400077c82 */ /* 0x000fe80008000000 */
[----:B------:R2:W-:Y:S02]  /*7b20*/  UTMASTG.3D [UR4], [UR12] ;  /* 0x000000040c0073b5 */ /* 0x0005e40008010000 */
[----:B--2---:R0:W-:Y:S02]  /*7b30*/  UTMACMDFLUSH ;  /* 0x00000000000079b7 */ /* 0x0041e40000000000 */
.L_x_139:
[----:B------:R-:W-:Y:S05]  /*7b40*/  BSYNC.RECONVERGENT B0 ;  /* 0x0000000000007941 */ /* 0x000fea0003800200 */
.L_x_138:
[----:B------:R-:W-:Y:S01]  /*7b50*/  UIADD3 UR43, UPT, UPT, UR43, 0x1, URZ ;  /* 0x000000012b2b7890 */ /* 0x000fe2000fffe0ff */
[----:B------:R-:W-:Y:S03]  /*7b60*/  BSSY.RECONVERGENT B0, `(.L_x_140) ;  /* 0x0000008000007945 */ /* 0x000fe60003800200 */
[----:B------:R-:W-:Y:S04]  /*7b70*/  UISETP.NE.AND UP0, UPT, UR43, 0x3, UPT ;  /* 0x000000032b00788c */ /* 0x000fe8000bf05270 */
[----:B------:R-:W-:Y:S02]  /*7b80*/  UISETP.EQ.XOR UP1, UPT, UR40, 0x3, !UP0 ;  /* 0x000000032800788c */ /* 0x000fe4000c722a70 */
[----:B------:R-:W-:Y:S02]  /*7b90*/  USEL UR54, UR43, URZ, UP0 ;  /* 0x000000ff2b367287 */ /* 0x000fe40008000000 */
[----:B------:R-:W-:Y:S04]  /*7ba0*/  USEL UR4, URZ, 0x1, !UP1 ;  /* 0x00000001ff047887 */ /* 0x000fe8000c800000 */
[----:B------:R-:W-:Y:S01]  /*7bb0*/  ULOP3.LUT UR49, UR49, UR4, URZ, 0x3c, !UPT ;  /* 0x0000000431317292 */ /* 0x000fe2000f8e3cff */
[----:B------:R-:W-:Y:S11]  /*7bc0*/  @P0 BRA `(.L_x_141) ;  /* 0x0000000000040947 */ /* 0x000ff60003800000 */
[----:B------:R-:W-:Y:S04]  /*7bd0*/  DEPBAR.LE SB0, 0x1 ;  /* 0x000080400000791a */ /* 0x000fe80000000000 */
.L_x_141:
[----:B------:R-:W-:Y:S05]  /*7be0*/  BSYNC.RECONVERGENT B0 ;  /* 0x0000000000007941 */ /* 0x000fea0003800200 */
.L_x_140:
[----:B------:R-:W-:Y:S01]  /*7bf0*/  BAR.SYNC.DEFER_BLOCKING 0x1, 0x80 ;  /* 0x0042000000007b1d */ /* 0x000fe20000010000 */
[----:B------:R-:W-:Y:S01]  /*7c00*/  UISETP.NE.AND UP0, UPT, UR48, -0x2, UPT ;  /* 0xfffffffe3000788c */ /* 0x000fe2000bf05270 */
[----:B------:R-:W-:Y:S08]  /*7c10*/  IADD3 R0, PT, PT, R30, 0x1, RZ ;  /* 0x000000011e007810 */ /* 0x000ff00007ffe0ff */
[----:B------:R-:W-:Y:S05]  /*7c20*/  BRA.U !UP0, `(.L_x_142) ;  /* 0x0000000108287547 */ /* 0x000fea000b800000 */
[----:B------:R-:W-:Y:S01]  /*7c30*/  ISETP.NE.AND P0, PT, R82, RZ, PT ;  /* 0x000000ff5200720c */ /* 0x000fe20003f05270 */
[----:B------:R-:W-:Y:S01]  /*7c40*/  IMAD.U32 R3, RZ, RZ, UR47 ;  /* 0x0000002fff037e24 */ /* 0x000fe2000f8e00ff */
[----:B------:R-:W-:Y:S01]  /*7c50*/  UIADD3 UR47, UPT, UPT, UR47, 0x1, URZ ;  /* 0x000000012f2f7890 */ /* 0x000fe2000fffe0ff */
[----:B------:R-:W-:Y:S03]  /*7c60*/  IMAD.U32 R2, RZ, RZ, UR37 ;  /* 0x00000025ff027e24 */ /* 0x000fe6000f8e00ff */
[----:B------:R-:W-:Y:S04]  /*7c70*/  UISETP.NE.AND UP0, UPT, UR47, 0x3, UPT ;  /* 0x000000032f00788c */ /* 0x000fe8000bf05270 */
[----:B------:R-:W-:Y:S03]  /*7c80*/  USEL UR47, UR47, URZ, UP0 ;  /* 0x000000ff2f2f7287 */ /* 0x000fe60008000000 */
[----:B------:R-:W-:Y:S05]  /*7c90*/  @!P0 LEA R3, R3, UR46, 0x3 ;  /* 0x0000002e03038c11 */ /* 0x000fea000f8e18ff */
[----:B------:R-:W-:Y:S05]  /*7ca0*/  @!P0 VIADD R3, R3, 0x128 ;  /* 0x0000012803038836 */ /* 0x000fea0000000000 */
[----:B------:R-:W-:Y:S04]  /*7cb0*/  @!P0 PRMT R2, R2, 0x654, R3 ;  /* 0x0000065402028816 */ /* 0x000fe80000000003 */
[----:B------:R2:W-:Y:S03]  /*7cc0*/  @!P0 SYNCS.ARRIVE.TRANS64.RED.A1T0 RZ, [R2+URZ], RZ ;  /* 0x000000ff02ff89a7 */ /* 0x0005e600081004ff */
.L_x_142:
[----:B------:R-:W-:Y:S01]  /*7cd0*/  ISETP.NE.AND P2, PT, R79, RZ, PT ;  /* 0x000000ff4f00720c */ /* 0x000fe20003f45270 */
[----:B------:R-:W-:Y:S01]  /*7ce0*/  UIADD3 UR48, UPT, UPT, UR48, 0x2, URZ ;  /* 0x0000000230307890 */ /* 0x000fe2000fffe0ff */
[----:B------:R-:W-:Y:S01]  /*7cf0*/  ISETP.NE.AND P0, PT, R81, 0x2, PT ;  /* 0x000000025100780c */ /* 0x000fe20003f05270 */
[----:B------:R-:W-:Y:S01]  /*7d00*/  IMAD.IADD R20, R29, 0x1, R62 ;  /* 0x000000011d147824 */ /* 0x000fe200078e023e */
[----:B------:R-:W-:Y:S01]  /*7d10*/  ISETP.NE.AND P1, PT, R0, 0x4, PT ;  /* 0x000000040000780c */ /* 0x000fe20003f25270 */
[----:B------:R-:W-:Y:S01]  /*7d20*/  IMAD.IADD R21, R31, 0x1, R64 ;  /* 0x000000011f157824 */ /* 0x000fe200078e0240 */
[----:B------:R-:W-:Y:S02]  /*7d30*/  SEL R3, RZ, 0x1, P0 ;  /* 0x00000001ff037807 */ /* 0x000fe40000000000 */
[----:B--2---:R-:W-:Y:S02]  /*7d40*/  SEL R2, RZ, 0x1, P1 ;  /* 0x00000001ff027807 */ /* 0x004fe40000800000 */
[----:B------:R-:W-:Y:S02]  /*7d50*/  LOP3.LUT R76, R76, R3, RZ, 0x3c, !PT ;  /* 0x000000034c4c7212 */ /* 0x000fe400078e3cff */
[----:B------:R-:W-:Y:S02]  /*7d60*/  LOP3.LUT R77, R77, R2, RZ, 0x3c, !PT ;  /* 0x000000024d4d7212 */ /* 0x000fe400078e3cff */
[----:B------:R-:W-:Y:S02]  /*7d70*/  @P2 R2UR UR36, R75 ;  /* 0x000000004b2422ca */ /* 0x000fe400000e0000 */
[----:B------:R-:W-:Y:S02]  /*7d80*/  SEL R81, R81, RZ, P0 ;  /* 0x000000ff51517207 */ /* 0x000fe40000000000 */
[----:B------:R-:W-:Y:S01]  /*7d90*/  SEL R30, R0, RZ, P1 ;  /* 0x000000ff001e7207 */ /* 0x000fe20000800000 */
[----:B------:R-:W-:Y:S10]  /*7da0*/  @P2 BRA `(.L_x_143) ;  /* 0xffffffdc00b42947 */ /* 0x000ff4000383ffff */
[----:B------:R-:W-:-:S09]  /*7db0*/  UISETP.NE.AND UP0, UPT, UR51, URZ, UPT ;  /* 0x000000ff3300728c */ /* 0x000fd2000bf05270 */
[----:B------:R-:W-:Y:S05]  /*7dc0*/  BRA.U !UP0, `(.L_x_144) ;  /* 0x0000000108487547 */ /* 0x000fea000b800000 */
[----:B------:R-:W2:Y:S02]  /*7dd0*/  LDCU.64 UR4, c[0x0][0x890] ;  /* 0x00011200ff0477ac */ /* 0x000ea40008000a00 */
[----:B--2---:R-:W-:-:S04]  /*7de0*/  UISETP.NE.U32.AND UP0, UPT, UR4, URZ, UPT ;  /* 0x000000ff0400728c */ /* 0x004fc8000bf05070 */
[----:B------:R-:W-:-:S09]  /*7df0*/  UISETP.NE.AND.EX UP0, UPT, UR5, URZ, UPT, UP0 ;  /* 0x000000ff0500728c */ /* 0x000fd2000bf05300 */
[----:B------:R-:W-:Y:S05]  /*7e00*/  BRA.U UP0, `(.L_x_145) ;  /* 0x00000001000c7547 */ /* 0x000fea000b800000 */
[----:B------:R-:W-:-:S13]  /*7e10*/  FSETP.NEU.AND P0, PT, R35, RZ, PT ;  /* 0x000000ff2300720b */ /* 0x000fda0003f0d000 */
[----:B------:R-:W-:Y:S05]  /*7e20*/  @!P0 EXIT ;  /* 0x000000000000894d */ /* 0x000fea0003800000 */
[----:B------:R-:W-:Y:S05]  /*7e30*/  BRA `(.L_x_144) ;  /* 0x00000000002c7947 */ /* 0x000fea0003800000 */
.L_x_145:
[----:B------:R-:W-:Y:S01]  /*7e40*/  ISETP.NE.AND P0, PT, R80, RZ, PT ;  /* 0x000000ff5000720c */ /* 0x000fe20003f05270 */
[----:B------:R-:W-:-:S12]  /*7e50*/  BSSY.RECONVERGENT B0, `(.L_x_144) ;  /* 0x0000009000007945 */ /* 0x000fd80003800200 */
[----:B------:R-:W-:Y:S05]  /*7e60*/  @P0 BRA `(.L_x_146) ;  /* 0x0000000000140947 */ /* 0x000fea0003800000 */
[----:B------:R-:W2:Y:S02]  /*7e70*/  LDCU.64 UR4, c[0x0][0x888] ;  /* 0x00011100ff0477ac */ /* 0x000ea40008000a00 */
[----:B--2---:R-:W-:-:S04]  /*7e80*/  ISETP.NE.U32.AND P0, PT, RZ, UR4, PT ;  /* 0x00000004ff007c0c */ /* 0x004fc8000bf05070 */
[----:B------:R-:W-:-:S13]  /*7e90*/  ISETP.NE.AND.EX P0, PT, RZ, UR5, PT, P0 ;  /* 0x00000005ff007c0c */ /* 0x000fda000bf05300 */
[----:B------:R-:W-:Y:S05]  /*7ea0*/  @!P0 EXIT ;  /* 0x000000000000894d */ /* 0x000fea0003800000 */
[----:B------:R-:W-:Y:S05]  /*7eb0*/  BRA `(.L_x_147) ;  /* 0x0000000000087947 */ /* 0x000fea0003800000 */
.L_x_146:
[----:B------:R-:W-:-:S13]  /*7ec0*/  FSETP.NEU.AND P0, PT, R35, RZ, PT ;  /* 0x000000ff2300720b */ /* 0x000fda0003f0d000 */
[----:B------:R-:W-:Y:S05]  /*7ed0*/  @!P0 EXIT ;  /* 0x000000000000894d */ /* 0x000fea0003800000 */
.L_x_147:
[----:B------:R-:W-:Y:S05]  /*7ee0*/  BSYNC.RECONVERGENT B0 ;  /* 0x0000000000007941 */ /* 0x000fea0003800200 */
.L_x_144:
[----:B------:R-:W-:Y:S01]  /*7ef0*/  ULEA UR4, UR47, UR46, 0x3 ;  /* 0x0000002e2f047291 */ /* 0x000fe2000f8e18ff */
[----:B------:R-:W-:-:S04]  /*7f00*/  DEPBAR.LE SB0, 0x0 ;  /* 0x000080000000791a */ /* 0x000fc80000000000 */
[----:B------:R-:W-:-:S04]  /*7f10*/  UIADD3 UR4, UPT, UPT, UR4, 0x128, URZ ;  /* 0x0000012804047890 */ /* 0x000fc8000fffe0ff */
[----:B------:R-:W-:-:S09]  /*7f20*/  UPRMT UR4, UR37, 0x654, UR4 ;  /* 0x0000065425047896 */ /* 0x000fd20008000004 */
[----:B------:R-:W-:Y:S01]  /*7f30*/  SYNCS.ARRIVE.TRANS64.RED.A1T0 RZ, [UR4], RZ ;  /* 0x000000ffffff79a7 */ /* 0x000fe20008100404 */
[----:B------:R-:W-:Y:S05]  /*7f40*/  EXIT ;  /* 0x000000000000794d */ /* 0x000fea0003800000 */
.L_x_25:
[----:B--2---:R2:W4:Y:S02]  /*7f50*/  SYNCS.PHASECHK.TRANS64.TRYWAIT P0, [R3+URZ+0x1c0], R2 ;  /* 0x0001c002030075a7 */ /* 0x00452400080011ff */
[----:B----4-:R-:W-:Y:S05]  /*7f60*/  @!P0 NANOSLEEP.SYNCS 0x989680 ;  /* 0x009896800000895d */ /* 0x010fea0003900000 */
[----:B------:R-:W4:Y:S02]  /*7f70*/  @!P0 SYNCS.PHASECHK.TRANS64 P0, [R3+URZ+0x1c0], R2 ;  /* 0x0001c002030085a7 */ /* 0x000f2400080010ff */
[----:B----4-:R-:W-:Y:S05]  /*7f80*/  @!P0 BRA `(.L_x_25) ;  /* 0xfffffffc00f08947 */ /* 0x010fea000383ffff */
[----:B------:R-:W-:Y:S05]  /*7f90*/  BRA `(.L_x_148) ;  /* 0xffffff9800787947 */ /* 0x000fea000383ffff */
.L_x_28:
[----:B-1----:R-:W-:-:S07]  /*7fa0*/  MOV R2, UR33 ;  /* 0x0000002100027c02 */ /* 0x002fce0008000f00 */
.L_x_149:
[----:B-1----:R1:W2:Y:S02]  /*7fb0*/  SYNCS.PHASECHK.TRANS64.TRYWAIT P0, [R2+URZ+0x88], R5 ;  /* 0x00008805020075a7 */ /* 0x0022a400080011ff */
[----:B--2---:R-:W-:Y:S05]  /*7fc0*/  @!P0 NANOSLEEP.SYNCS 0x989680 ;  /* 0x009896800000895d */ /* 0x004fea0003900000 */
[----:B------:R-:W2:Y:S02]  /*7fd0*/  @!P0 SYNCS.PHASECHK.TRANS64 P0, [R2+URZ+0x88], R5 ;  /* 0x00008805020085a7 */ /* 0x000ea400080010ff */
[----:B--2---:R-:W-:Y:S05]  /*7fe0*/  @!P0 BRA `(.L_x_149) ;  /* 0xfffffffc00f08947 */ /* 0x004fea000383ffff */
[----:B------:R-:W-:Y:S05]  /*7ff0*/  BRA `(.L_x_27) ;  /* 0xffffff9800e07947 */ /* 0x000fea000383ffff */
.L_x_35:
[----:B-1----:R-:W-:-:S07]  /*8000*/  MOV R2, UR17 ;  /* 0x0000001100027c02 */ /* 0x002fce0008000f00 */
.L_x_150:
[----:B-1----:R1:W2:Y:S02]  /*8010*/  SYNCS.PHASECHK.TRANS64.TRYWAIT P0, [R2+URZ+0x88], R5 ;  /* 0x00008805020075a7 */ /* 0x0022a400080011ff */
[----:B--2---:R-:W-:Y:S05]  /*8020*/  @!P0 NANOSLEEP.SYNCS 0x989680 ;  /* 0x009896800000895d */ /* 0x004fea0003900000 */
[----:B------:R-:W2:Y:S02]  /*8030*/  @!P0 SYNCS.PHASECHK.TRANS64 P0, [R2+URZ+0x88], R5 ;  /* 0x00008805020085a7 */ /* 0x000ea400080010ff */
[----:B--2---:R-:W-:Y:S05]  /*8040*/  @!P0 BRA `(.L_x_150) ;  /* 0xfffffffc00f08947 */ /* 0x004fea000383ffff */
[----:B------:R-:W-:Y:S05]  /*8050*/  BRA `(.L_x_34) ;  /* 0xffffff9c00a07947 */ /* 0x000fea000383ffff */
.L_x_40:
[----:B-1----:R1:W2:Y:S02]  /*8060*/  SYNCS.PHASECHK.TRANS64.TRYWAIT P0, [R2+URZ+0x150], R3 ;  /* 0x00015003020075a7 */ /* 0x0022a400080011ff */
[----:B--2---:R-:W-:Y:S05]  /*8070*/  @!P0 NANOSLEEP.SYNCS 0x989680 ;  /* 0x009896800000895d */ /* 0x004fea0003900000 */
[----:B------:R-:W2:Y:S02]  /*8080*/  @!P0 SYNCS.PHASECHK.TRANS64 P0, [R2+URZ+0x150], R3 ;  /* 0x00015003020085a7 */ /* 0x000ea400080010ff */
[----:B--2---:R-:W-:Y:S05]  /*8090*/  @!P0 BRA `(.L_x_40) ;  /* 0xfffffffc00f08947 */ /* 0x004fea000383ffff */
[----:B------:R-:W-:Y:S05]  /*80a0*/  BRA `(.L_x_151) ;  /* 0xffffffa000447947 */ /* 0x000fea000383ffff */
.L_x_44:
[----:B---3--:R-:W-:-:S07]  /*80b0*/  MOV R0, UR4 ;  /* 0x0000000400007c02 */ /* 0x008fce0008000f00 */
.L_x_152:
[----:B-1----:R1:W2:Y:S02]  /*80c0*/  SYNCS.PHASECHK.TRANS64.TRYWAIT P0, [R0+URZ], R3 ;  /* 0x00000003000075a7 */ /* 0x0022a400080011ff */
[----:B--2---:R-:W-:Y:S05]  /*80d0*/  @!P0 NANOSLEEP.SYNCS 0x989680 ;  /* 0x009896800000895d */ /* 0x004fea0003900000 */
[----:B------:R-:W2:Y:S02]  /*80e0*/  @!P0 SYNCS.PHASECHK.TRANS64 P0, [R0+URZ], R3 ;  /* 0x00000003000085a7 */ /* 0x000ea400080010ff */
[----:B--2---:R-:W-:Y:S05]  /*80f0*/  @!P0 BRA `(.L_x_152) ;  /* 0xfffffffc00f08947 */ /* 0x004fea000383ffff */
[----:B------:R-:W-:Y:S05]  /*8100*/  BRA `(.L_x_153) ;  /* 0xffffffa400b47947 */ /* 0x000fea000383ffff */
.L_x_45:
[----:B---3--:R-:W-:-:S07]  /*8110*/  MOV R0, UR4 ;  /* 0x0000000400007c02 */ /* 0x008fce0008000f00 */
.L_x_154:
[----:B-1----:R1:W2:Y:S02]  /*8120*/  SYNCS.PHASECHK.TRANS64.TRYWAIT P0, [R0+URZ], R3 ;  /* 0x00000003000075a7 */ /* 0x0022a400080011ff */
[----:B--2---:R-:W-:Y:S05]  /*8130*/  @!P0 NANOSLEEP.SYNCS 0x989680 ;  /* 0x009896800000895d */ /* 0x004fea0003900000 */
[----:B------:R-:W2:Y:S02]  /*8140*/  @!P0 SYNCS.PHASECHK.TRANS64 P0, [R0+URZ], R3 ;  /* 0x00000003000085a7 */ /* 0x000ea400080010ff */
[----:B--2---:R-:W-:Y:S05]  /*8150*/  @!P0 BRA `(.L_x_154) ;  /* 0xfffffffc00f08947 */ /* 0x004fea000383ffff */
[----:B------:R-:W-:Y:S05]  /*8160*/  BRA `(.L_x_155) ;  /* 0xffffffa400c07947 */ /* 0x000fea000383ffff */
.L_x_46:
[----:B---3--:R-:W-:-:S07]  /*8170*/  MOV R0, UR4 ;  /* 0x0000000400007c02 */ /* 0x008fce0008000f00 */
.L_x_156:
[----:B-1----:R1:W2:Y:S02]  /*8180*/  SYNCS.PHASECHK.TRANS64.TRYWAIT P0, [R0+URZ], R3 ;  /* 0x00000003000075a7 */ /* 0x0022a400080011ff */
[----:B--2---:R-:W-:Y:S05]  /*8190*/  @!P0 NANOSLEEP.SYNCS 0x989680 ;  /* 0x009896800000895d */ /* 0x004fea0003900000 */
[----:B------:R-:W2:Y:S02]  /*81a0*/  @!P0 SYNCS.PHASECHK.TRANS64 P0, [R0+URZ], R3 ;  /* 0x00000003000085a7 */ /* 0x000ea400080010ff */
[----:B--2---:R-:W-:Y:S05]  /*81b0*/  @!P0 BRA `(.L_x_156) ;  /* 0xfffffffc00f08947 */ /* 0x004fea000383ffff */
[----:B------:R-:W-:Y:S05]  /*81c0*/  BRA `(.L_x_157) ;  /* 0xffffffa400cc7947 */ /* 0x000fea000383ffff */
.L_x_47:
[----:B---3--:R-:W-:-:S07]  /*81d0*/  MOV R0, UR4 ;  /* 0x0000000400007c02 */ /* 0x008fce0008000f00 */
.L_x_158:
[----:B-1----:R1:W2:Y:S02]  /*81e0*/  SYNCS.PHASECHK.TRANS64.TRYWAIT P0, [R0+URZ], R3 ;  /* 0x00000003000075a7 */ /* 0x0022a400080011ff */
[----:B--2---:R-:W-:Y:S05]  /*81f0*/  @!P0 NANOSLEEP.SYNCS 0x989680 ;  /* 0x009896800000895d */ /* 0x004fea0003900000 */
[----:B------:R-:W2:Y:S02]  /*8200*/  @!P0 SYNCS.PHASECHK.TRANS64 P0, [R0+URZ], R3 ;  /* 0x00000003000085a7 */ /* 0x000ea400080010ff */
[----:B--2---:R-:W-:Y:S05]  /*8210*/  @!P0 BRA `(.L_x_158) ;  /* 0xfffffffc00f08947 */ /* 0x004fea000383ffff */
[----:B------:R-:W-:Y:S05]  /*8220*/  BRA `(.L_x_159) ;  /* 0xffffffa400d87947 */ /* 0x000fea000383ffff */
.L_x_48:
[----:B---3--:R-:W-:-:S07]  /*8230*/  MOV R0, UR4 ;  /* 0x0000000400007c02 */ /* 0x008fce0008000f00 */
.L_x_160:
[----:B-1----:R1:W2:Y:S02]  /*8240*/  SYNCS.PHASECHK.TRANS64.TRYWAIT P0, [R0+URZ], R3 ;  /* 0x00000003000075a7 */ /* 0x0022a400080011ff */
[----:B--2---:R-:W-:Y:S05]  /*8250*/  @!P0 NANOSLEEP.SYNCS 0x989680 ;  /* 0x009896800000895d */ /* 0x004fea0003900000 */
[----:B------:R-:W2:Y:S02]  /*8260*/  @!P0 SYNCS.PHASECHK.TRANS64 P0, [R0+URZ], R3 ;  /* 0x00000003000085a7 */ /* 0x000ea400080010ff */
[----:B--2---:R-:W-:Y:S05]  /*8270*/  @!P0 BRA `(.L_x_160) ;  /* 0xfffffffc00f08947 */ /* 0x004fea000383ffff */
[----:B------:R-:W-:Y:S05]  /*8280*/  BRA `(.L_x_161) ;  /* 0xffffffa400e47947 */ /* 0x000fea000383ffff */
.L_x_49:
[----:B---3--:R-:W-:-:S07]  /*8290*/  MOV R0, UR4 ;  /* 0x0000000400007c02 */ /* 0x008fce0008000f00 */
.L_x_162:
[----:B-1----:R1:W2:Y:S02]  /*82a0*/  SYNCS.PHASECHK.TRANS64.TRYWAIT P0, [R0+URZ], R3 ;  /* 0x00000003000075a7 */ /* 0x0022a400080011ff */
[----:B--2---:R-:W-:Y:S05]  /*82b0*/  @!P0 NANOSLEEP.SYNCS 0x989680 ;  /* 0x009896800000895d */ /* 0x004fea0003900000 */
[----:B------:R-:W2:Y:S02]  /*82c0*/  @!P0 SYNCS.PHASECHK.TRANS64 P0, [R0+URZ], R3 ;  /* 0x00000003000085a7 */ /* 0x000ea400080010ff */
[----:B--2---:R-:W-:Y:S05]  /*82d0*/  @!P0 BRA `(.L_x_162) ;  /* 0xfffffffc00f08947 */ /* 0x004fea000383ffff */
[----:B------:R-:W-:Y:S05]  /*82e0*/  BRA `(.L_x_163) ;  /* 0xffffffa400f07947 */ /* 0x000fea000383ffff */
.L_x_50:
[----:B---3--:R-:W-:-:S07]  /*82f0*/  MOV R0, UR4 ;  /* 0x0000000400007c02 */ /* 0x008fce0008000f00 */
.L_x_164:
[----:B-1----:R1:W2:Y:S02]  /*8300*/  SYNCS.PHASECHK.TRANS64.TRYWAIT P0, [R0+URZ], R3 ;  /* 0x00000003000075a7 */ /* 0x0022a400080011ff */
[----:B--2---:R-:W-:Y:S05]  /*8310*/  @!P0 NANOSLEEP.SYNCS 0x989680 ;  /* 0x009896800000895d */ /* 0x004fea0003900000 */
[----:B------:R-:W2:Y:S02]  /*8320*/  @!P0 SYNCS.PHASECHK.TRANS64 P0, [R0+URZ], R3 ;  /* 0x00000003000085a7 */ /* 0x000ea400080010ff */
[----:B--2---:R-:W-:Y:S05]  /*8330*/  @!P0 BRA `(.L_x_164) ;  /* 0xfffffffc00f08947 */ /* 0x004fea000383ffff */
[----:B------:R-:W-:Y:S05]  /*8340*/  BRA `(.L_x_165) ;  /* 0xffffffa400fc7947 */ /* 0x000fea000383ffff */
.L_x_51:
[----:B---3--:R-:W-:-:S07]  /*8350*/  MOV R0, UR4 ;  /* 0x0000000400007c02 */ /* 0x008fce0008000f00 */
.L_x_166:
[----:B-1----:R1:W2:Y:S02]  /*8360*/  SYNCS.PHASECHK.TRANS64.TRYWAIT P0, [R0+URZ], R3 ;  /* 0x00000003000075a7 */ /* 0x0022a400080011ff */
[----:B--2---:R-:W-:Y:S05]  /*8370*/  @!P0 NANOSLEEP.SYNCS 0x989680 ;  /* 0x009896800000895d */ /* 0x004fea0003900000 */
[----:B------:R-:W2:Y:S02]  /*8380*/  @!P0 SYNCS.PHASECHK.TRANS64 P0, [R0+URZ], R3 ;  /* 0x00000003000085a7 */ /* 0x000ea400080010ff */
[----:B--2---:R-:W-:Y:S05]  /*8390*/  @!P0 BRA `(.L_x_166) ;  /* 0xfffffffc00f08947 */ /* 0x004fea000383ffff */
[----:B------:R-:W-:Y:S05]  /*83a0*/  BRA `(.L_x_167) ;  /* 0xffffffa800087947 */ /* 0x000fea000383ffff */
.L_x_52:
[----:B---3--:R-:W-:-:S07]  /*83b0*/  MOV R0, UR4 ;  /* 0x0000000400007c02 */ /* 0x008fce0008000f00 */
.L_x_168:
[----:B-1----:R1:W2:Y:S02]  /*83c0*/  SYNCS.PHASECHK.TRANS64.TRYWAIT P0, [R0+URZ], R3 ;  /* 0x00000003000075a7 */ /* 0x0022a400080011ff */
[----:B--2---:R-:W-:Y:S05]  /*83d0*/  @!P0 NANOSLEEP.SYNCS 0x989680 ;  /* 0x009896800000895d */ /* 0x004fea0003900000 */
[----:B------:R-:W2:Y:S02]  /*83e0*/  @!P0 SYNCS.PHASECHK.TRANS64 P0, [R0+URZ], R3 ;  /* 0x00000003000085a7 */ /* 0x000ea400080010ff */
[----:B--2---:R-:W-:Y:S05]  /*83f0*/  @!P0 BRA `(.L_x_168) ;  /* 0xfffffffc00f08947 */ /* 0x004fea000383ffff */
[----:B------:R-:W-:Y:S05]  /*8400*/  BRA `(.L_x_169) ;  /* 0xffffffa800147947 */ /* 0x000fea000383ffff */
.L_x_53:
[----:B---3--:R-:W-:-:S07]  /*8410*/  MOV R0, UR4 ;  /* 0x0000000400007c02 */ /* 0x008fce0008000f00 */
.L_x_170:
[----:B-1----:R1:W2:Y:S02]  /*8420*/  SYNCS.PHASECHK.TRANS64.TRYWAIT P0, [R0+URZ], R3 ;  /* 0x00000003000075a7 */ /* 0x0022a400080011ff */
[----:B--2---:R-:W-:Y:S05]  /*8430*/  @!P0 NANOSLEEP.SYNCS 0x989680 ;  /* 0x009896800000895d */ /* 0x004fea0003900000 */
[----:B------:R-:W2:Y:S02]  /*8440*/  @!P0 SYNCS.PHASECHK.TRANS64 P0, [R0+URZ], R3 ;  /* 0x00000003000085a7 */ /* 0x000ea400080010ff */
[----:B--2---:R-:W-:Y:S05]  /*8450*/  @!P0 BRA `(.L_x_170) ;  /* 0xfffffffc00f08947 */ /* 0x004fea000383ffff */
[----:B------:R-:W-:Y:S05]  /*8460*/  BRA `(.L_x_171) ;  /* 0xffffffa800207947 */ /* 0x000fea000383ffff */
.L_x_54:
[----:B---3--:R-:W-:-:S07]  /*8470*/  MOV R0, UR4 ;  /* 0x0000000400007c02 */ /* 0x008fce0008000f00 */
.L_x_172:
[----:B-1----:R1:W2:Y:S02]  /*8480*/  SYNCS.PHASECHK.TRANS64.TRYWAIT P0, [R0+URZ], R3 ;  /* 0x00000003000075a7 */ /* 0x0022a400080011ff */
[----:B--2---:R-:W-:Y:S05]  /*8490*/  @!P0 NANOSLEEP.SYNCS 0x989680 ;  /* 0x009896800000895d */ /* 0x004fea0003900000 */
[----:B------:R-:W2:Y:S02]  /*84a0*/  @!P0 SYNCS.PHASECHK.TRANS64 P0, [R0+URZ], R3 ;  /* 0x00000003000085a7 */ /* 0x000ea400080010ff */
[----:B--2---:R-:W-:Y:S05]  /*84b0*/  @!P0 BRA `(.L_x_172) ;  /* 0xfffffffc00f08947 */ /* 0x004fea000383ffff */
[----:B------:R-:W-:Y:S05]  /*84c0*/  BRA `(.L_x_173) ;  /* 0xffffffa8002c7947 */ /* 0x000fea000383ffff */
.L_x_55:
[----:B---3--:R-:W-:-:S07]  /*84d0*/  MOV R0, UR4 ;  /* 0x0000000400007c02 */ /* 0x008fce0008000f00 */
.L_x_174:
[----:B-1----:R1:W2:Y:S02]  /*84e0*/  SYNCS.PHASECHK.TRANS64.TRYWAIT P0, [R0+URZ], R3 ;  /* 0x00000003000075a7 */ /* 0x0022a400080011ff */
[----:B--2---:R-:W-:Y:S05]  /*84f0*/  @!P0 NANOSLEEP.SYNCS 0x989680 ;  /* 0x009896800000895d */ /* 0x004fea0003900000 */
[----:B------:R-:W2:Y:S02]  /*8500*/  @!P0 SYNCS.PHASECHK.TRANS64 P0, [R0+URZ], R3 ;  /* 0x00000003000085a7 */ /* 0x000ea400080010ff */
[----:B--2---:R-:W-:Y:S05]  /*8510*/  @!P0 BRA `(.L_x_174) ;  /* 0xfffffffc00f08947 */ /* 0x004fea000383ffff */
[----:B------:R-:W-:Y:S05]  /*8520*/  BRA `(.L_x_175) ;  /* 0xffffffa800387947 */ /* 0x000fea000383ffff */
.L_x_56:
[----:B---3--:R-:W-:-:S07]  /*8530*/  MOV R0, UR4 ;  /* 0x0000000400007c02 */ /* 0x008fce0008000f00 */
.L_x_176:
[----:B-1----:R1:W2:Y:S02]  /*8540*/  SYNCS.PHASECHK.TRANS64.TRYWAIT P0, [R0+URZ], R3 ;  /* 0x00000003000075a7 */ /* 0x0022a400080011ff */
[----:B--2---:R-:W-:Y:S05]  /*8550*/  @!P0 NANOSLEEP.SYNCS 0x989680 ;  /* 0x009896800000895d */ /* 0x004fea0003900000 */
[----:B------:R-:W2:Y:S02]  /*8560*/  @!P0 SYNCS.PHASECHK.TRANS64 P0, [R0+URZ], R3 ;  /* 0x00000003000085a7 */ /* 0x000ea400080010ff */
[----:B--2---:R-:W-:Y:S05]  /*8570*/  @!P0 BRA `(.L_x_176) ;  /* 0xfffffffc00f08947 */ /* 0x004fea000383ffff */
[----:B------:R-:W-:Y:S05]  /*8580*/  BRA `(.L_x_177) ;  /* 0xffffffa800447947 */ /* 0x000fea000383ffff */
.L_x_57:
[----:B---3--:R-:W-:-:S07]  /*8590*/  MOV R0, UR4 ;  /* 0x0000000400007c02 */ /* 0x008fce0008000f00 */
.L_x_178:
[----:B-1----:R1:W2:Y:S02]  /*85a0*/  SYNCS.PHASECHK.TRANS64.TRYWAIT P0, [R0+URZ], R3 ;  /* 0x00000003000075a7 */ /* 0x0022a400080011ff */
[----:B--2---:R-:W-:Y:S05]  /*85b0*/  @!P0 NANOSLEEP.SYNCS 0x989680 ;  /* 0x009896800000895d */ /* 0x004fea0003900000 */
[----:B------:R-:W2:Y:S02]  /*85c0*/  @!P0 SYNCS.PHASECHK.TRANS64 P0, [R0+URZ], R3 ;  /* 0x00000003000085a7 */ /* 0x000ea400080010ff */
[----:B--2---:R-:W-:Y:S05]  /*85d0*/  @!P0 BRA `(.L_x_178) ;  /* 0xfffffffc00f08947 */ /* 0x004fea000383ffff */
[----:B------:R-:W-:Y:S05]  /*85e0*/  BRA `(.L_x_179) ;  /* 0xffffffa800507947 */ /* 0x000fea000383ffff */
.L_x_58:
[----:B---3--:R-:W-:-:S07]  /*85f0*/  MOV R0, UR4 ;  /* 0x0000000400007c02 */ /* 0x008fce0008000f00 */
.L_x_180:
[----:B-1----:R1:W2:Y:S02]  /*8600*/  SYNCS.PHASECHK.TRANS64.TRYWAIT P0, [R0+URZ], R3 ;  /* 0x00000003000075a7 */ /* 0x0022a400080011ff */
[----:B--2---:R-:W-:Y:S05]  /*8610*/  @!P0 NANOSLEEP.SYNCS 0x989680 ;  /* 0x009896800000895d */ /* 0x004fea0003900000 */
[----:B------:R-:W2:Y:S02]  /*8620*/  @!P0 SYNCS.PHASECHK.TRANS64 P0, [R0+URZ], R3 ;  /* 0x00000003000085a7 */ /* 0x000ea400080010ff */
[----:B--2---:R-:W-:Y:S05]  /*8630*/  @!P0 BRA `(.L_x_180) ;  /* 0xfffffffc00f08947 */ /* 0x004fea000383ffff */
[----:B------:R-:W-:Y:S05]  /*8640*/  BRA `(.L_x_181) ;  /* 0xffffffa8005c7947 */ /* 0x000fea000383ffff */
.L_x_59:
[----:B---3--:R-:W-:-:S07]  /*8650*/  MOV R0, UR4 ;  /* 0x0000000400007c02 */ /* 0x008fce0008000f00 */
.L_x_182:
[----:B-1----:R1:W2:Y:S02]  /*8660*/  SYNCS.PHASECHK.TRANS64.TRYWAIT P0, [R0+URZ], R3 ;  /* 0x00000003000075a7 */ /* 0x0022a400080011ff */
[----:B--2---:R-:W-:Y:S05]  /*8670*/  @!P0 NANOSLEEP.SYNCS 0x989680 ;  /* 0x009896800000895d */ /* 0x004fea0003900000 */
[----:B------:R-:W2:Y:S02]  /*8680*/  @!P0 SYNCS.PHASECHK.TRANS64 P0, [R0+URZ], R3 ;  /* 0x00000003000085a7 */ /* 0x000ea400080010ff */
[----:B--2---:R-:W-:Y:S05]  /*8690*/  @!P0 BRA `(.L_x_182) ;  /* 0xfffffffc00f08947 */ /* 0x004fea000383ffff */
[----:B------:R-:W-:Y:S05]  /*86a0*/  BRA `(.L_x_183) ;  /* 0xffffffa800687947 */ /* 0x000fea000383ffff */
.L_x_62:
[----:B-1----:R1:W2:Y:S02]  /*86b0*/  SYNCS.PHASECHK.TRANS64.TRYWAIT P0, [R0+URZ+0x1b0], R5 ;  /* 0x0001b005000075a7 */ /* 0x0022a400080011ff */
[----:B--2---:R-:W-:Y:S05]  /*86c0*/  @!P0 NANOSLEEP.SYNCS 0x989680 ;  /* 0x009896800000895d */ /* 0x004fea0003900000 */
[----:B------:R-:W2:Y:S02]  /*86d0*/  @!P0 SYNCS.PHASECHK.TRANS64 P0, [R0+URZ+0x1b0], R5 ;  /* 0x0001b005000085a7 */ /* 0x000ea400080010ff */
[----:B--2---:R-:W-:Y:S05]  /*86e0*/  @!P0 BRA `(.L_x_62) ;  /* 0xfffffffc00f08947 */ /* 0x004fea000383ffff */
[----:B------:R-:W-:Y:S05]  /*86f0*/  BRA `(.L_x_184) ;  /* 0xffffffa800c87947 */ /* 0x000fea000383ffff */
.L_x_63:
[----:B------:R-:W-:-:S07]  /*8700*/  MOV R0, UR5 ;  /* 0x0000000500007c02 */ /* 0x000fce0008000f00 */
.L_x_185:
[----:B-1----:R1:W2:Y:S02]  /*8710*/  SYNCS.PHASECHK.TRANS64.TRYWAIT P0, [R0+URZ+0x160], R7 ;  /* 0x00016007000075a7 */ /* 0x0022a400080011ff */
[----:B--2---:R-:W-:Y:S05]  /*8720*/  @!P0 NANOSLEEP.SYNCS 0x989680 ;  /* 0x009896800000895d */ /* 0x004fea0003900000 */
[----:B------:R-:W2:Y:S02]  /*8730*/  @!P0 SYNCS.PHASECHK.TRANS64 P0, [R0+URZ+0x160], R7 ;  /* 0x00016007000085a7 */ /* 0x000ea400080010ff */
[----:B--2---:R-:W-:Y:S05]  /*8740*/  @!P0 BRA `(.L_x_185) ;  /* 0xfffffffc00f08947 */ /* 0x004fea000383ffff */
[----:B------:R-:W-:Y:S05]  /*8750*/  BRA `(.L_x_186) ;  /* 0xffffffa800d87947 */ /* 0x000fea000383ffff */
.L_x_64:
[----:B-1----:R1:W2:Y:S02]  /*8760*/  SYNCS.PHASECHK.TRANS64.TRYWAIT P1, [R0+URZ+0x150], R5 ;  /* 0x00015005000075a7 */ /* 0x0022a400080211ff */
[----:B--2---:R-:W-:Y:S05]  /*8770*/  @!P1 NANOSLEEP.SYNCS 0x989680 ;  /* 0x009896800000995d */ /* 0x004fea0003900000 */
[----:B------:R-:W2:Y:S02]  /*8780*/  @!P1 SYNCS.PHASECHK.TRANS64 P1, [R0+URZ+0x150], R5 ;  /* 0x00015005000095a7 */ /* 0x000ea400080210ff */
[----:B--2---:R-:W-:Y:S05]  /*8790*/  @!P1 BRA `(.L_x_64) ;  /* 0xfffffffc00f09947 */ /* 0x004fea000383ffff */
[----:B------:R-:W-:Y:S05]  /*87a0*/  BRA `(.L_x_187) ;  /* 0xffffffac00087947 */ /* 0x000fea000383ffff */
.L_x_67:
[----:B------:R-:W-:-:S07]  /*87b0*/  MOV R0, UR5 ;  /* 0x0000000500007c02 */ /* 0x000fce0008000f00 */
.L_x_188:
[----:B-1----:R1:W2:Y:S02]  /*87c0*/  SYNCS.PHASECHK.TRANS64.TRYWAIT P0, [R0+URZ+0x160], R3 ;  /* 0x00016003000075a7 */ /* 0x0022a400080011ff */
[----:B--2---:R-:W-:Y:S05]  /*87d0*/  @!P0 NANOSLEEP.SYNCS 0x989680 ;  /* 0x009896800000895d */ /* 0x004fea0003900000 */
[----:B------:R-:W2:Y:S02]  /*87e0*/  @!P0 SYNCS.PHASECHK.TRANS64 P0, [R0+URZ+0x160], R3 ;  /* 0x00016003000085a7 */ /* 0x000ea400080010ff */
[----:B--2---:R-:W-:Y:S05]  /*87f0*/  @!P0 BRA `(.L_x_188) ;  /* 0xfffffffc00f08947 */ /* 0x004fea000383ffff */
[----:B------:R-:W-:Y:S05]  /*8800*/  BRA `(.L_x_66) ;  /* 0xffffffac005c7947 */ /* 0x000fea000383ffff */
.L_x_76:
[----:B-1----:R-:W-:-:S04]  /*8810*/  MOV R4, UR6 ;  /* 0x0000000600047c02 */ /* 0x002fc80008000f00 */
[----:B------:R1:W2:Y:S03]  /*8820*/  SYNCS.PHASECHK.TRANS64.TRYWAIT P0, [R4+URZ+0x8], R5 ;  /* 0x00000805040075a7 */ /* 0x0002a600080011ff */
[----:B--2---:R-:W-:Y:S05]  /*8830*/  @!P0 NANOSLEEP.SYNCS 0x989680 ;  /* 0x009896800000895d */ /* 0x004fea0003900000 */
[----:B------:R-:W2:Y:S02]  /*8840*/  @!P0 SYNCS.PHASECHK.TRANS64 P0, [R4+URZ+0x8], R5 ;  /* 0x00000805040085a7 */ /* 0x000ea400080010ff */
[----:B--2---:R-:W-:Y:S05]  /*8850*/  @!P0 BRA `(.L_x_76) ;  /* 0xfffffffc00ec8947 */ /* 0x004fea000383ffff */
[----:B------:R-:W-:Y:S05]  /*8860*/  BRA `(.L_x_75) ;  /* 0xffffffb000107947 */ /* 0x000fea000383ffff */
.L_x_78:
[----:B------:R-:W-:Y:S01]  /*8870*/  BSSY B0, `(.L_x_189) ;  /* 0x0000006000007945 */ /* 0x000fe20003800000 */
[----:B------:R-:W-:-:S07]  /*8880*/  MOV R15, 0xffffffff ;  /* 0xffffffff000f7802 */ /* 0x000fce0000000f00 */
[----:B-1---5:R-:W-:Y:S05]  /*8890*/  WARPSYNC.COLLECTIVE R15, `(.L_x_190) ;  /* 0x000000000f0c7348 */ /* 0x022fea0003c00000 */
[----:B------:R-:W-:Y:S02]  /*88a0*/  ELECT P6, UR79, PT ;  /* 0x00000000004f782f */ /* 0x000fe400038c0000 */
[----:B------:R-:W-:Y:S01]  /*88b0*/  MOV R14, UR79 ;  /* 0x0000004f000e7c02 */ /* 0x000fe20008000f00 */
[----:B-1---5:R-:W-:Y:S10]  /*88c0*/  ENDCOLLECTIVE ;  /* 0x000000000000791b */ /* 0x022ff40003800000 */
.L_x_190:
[----:B------:R-:W-:Y:S05]  /*88d0*/  BSYNC B0 ;  /* 0x0000000000007941 */ /* 0x000fea0003800000 */
.L_x_189:
[----:B------:R-:W-:Y:S05]  /*88e0*/  BRA `(.L_x_191) ;  /* 0xffffffb000407947 */ /* 0x000fea000383ffff */
.L_x_80:
[----:B-1----:R-:W-:-:S04]  /*88f0*/  MOV R2, UR6 ;  /* 0x0000000600027c02 */ /* 0x002fc80008000f00 */
[----:B------:R1:W2:Y:S03]  /*8900*/  SYNCS.PHASECHK.TRANS64.TRYWAIT P0, [R2+URZ+0x8], R3 ;  /* 0x00000803020075a7 */ /* 0x0002a600080011ff */
[----:B--2---:R-:W-:Y:S05]  /*8910*/  @!P0 NANOSLEEP.SYNCS 0x989680 ;  /* 0x009896800000895d */ /* 0x004fea0003900000 */
[----:B------:R-:W2:Y:S02]  /*8920*/  @!P0 SYNCS.PHASECHK.TRANS64 P0, [R2+URZ+0x8], R3 ;  /* 0x00000803020085a7 */ /* 0x000ea400080010ff */
[----:B--2---:R-:W-:Y:S05]  /*8930*/  @!P0 BRA `(.L_x_80) ;  /* 0xfffffffc00ec8947 */ /* 0x004fea000383ffff */
[----:B------:R-:W-:Y:S05]  /*8940*/  BRA `(.L_x_79) ;  /* 0xffffffb000447947 */ /* 0x000fea000383ffff */
.L_x_81:
[----:B-1----:R1:W2:Y:S02]  /*8950*/  SYNCS.PHASECHK.TRANS64.TRYWAIT P0, [R0+URZ+0x150], R5 ;  /* 0x00015005000075a7 */ /* 0x0022a400080011ff */
[----:B--2---:R-:W-:Y:S05]  /*8960*/  @!P0 NANOSLEEP.SYNCS 0x989680 ;  /* 0x009896800000895d */ /* 0x004fea0003900000 */
[----:B------:R-:W2:Y:S02]  /*8970*/  @!P0 SYNCS.PHASECHK.TRANS64 P0, [R0+URZ+0x150], R5 ;  /* 0x00015005000085a7 */ /* 0x000ea400080010ff */
[----:B--2---:R-:W-:Y:S05]  /*8980*/  @!P0 BRA `(.L_x_81) ;  /* 0xfffffffc00f08947 */ /* 0x004fea000383ffff */
[----:B------:R-:W-:Y:S05]  /*8990*/  BRA `(.L_x_192) ;  /* 0xffffffb400307947 */ /* 0x000fea000383ffff */
.L_x_83:
[----:B------:R-:W-:-:S07]  /*89a0*/  MOV R0, UR9 ;  /* 0x0000000900007c02 */ /* 0x000fce0008000f00 */
.L_x_193:
[----:B-1----:R1:W2:Y:S02]  /*89b0*/  SYNCS.PHASECHK.TRANS64.TRYWAIT P0, [R0+URZ+0x190], R5 ;  /* 0x00019005000075a7 */ /* 0x0022a400080011ff */
[----:B--2---:R-:W-:Y:S05]  /*89c0*/  @!P0 NANOSLEEP.SYNCS 0x989680 ;  /* 0x009896800000895d */ /* 0x004fea0003900000 */
[----:B------:R-:W2:Y:S02]  /*89d0*/  @!P0 SYNCS.PHASECHK.TRANS64 P0, [R0+URZ+0x190], R5 ;  /* 0x00019005000085a7 */ /* 0x000ea400080010ff */
[----:B--2---:R-:W-:Y:S05]  /*89e0*/  @!P0 BRA `(.L_x_193) ;  /* 0xfffffffc00f08947 */ /* 0x004fea000383ffff */
[----:B------:R-:W-:Y:S05]  /*89f0*/  BRA `(.L_x_194) ;  /* 0xffffffb4007c7947 */ /* 0x000fea000383ffff */
.L_x_86:
[----:B------:R-:W-:Y:S07]  /*8a00*/  MOV R0, UR8 ;  /* 0x0000000800007c02 */ /* 0x000fee0008000f00 */
.L_x_195:
[----:B-1----:R1:W2:Y:S02]  /*8a10*/  SYNCS.PHASECHK.TRANS64.TRYWAIT P0, [R0+URZ], R5 ;  /* 0x00000005000075a7 */ /* 0x0022a400080011ff */
[----:B--2---:R-:W-:Y:S05]  /*8a20*/  @!P0 NANOSLEEP.SYNCS 0x989680 ;  /* 0x009896800000895d */ /* 0x004fea0003900000 */
[----:B------:R-:W2:Y:S02]  /*8a30*/  @!P0 SYNCS.PHASECHK.TRANS64 P0, [R0+URZ], R5 ;  /* 0x00000005000085a7 */ /* 0x000ea400080010ff */
[----:B--2---:R-:W-:Y:S05]  /*8a40*/  @!P0 BRA `(.L_x_195) ;  /* 0xfffffffc00f08947 */ /* 0x004fea000383ffff */
[----:B------:R-:W-:Y:S05]  /*8a50*/  BRA `(.L_x_85) ;  /* 0xffffffb400907947 */ /* 0x000fea000383ffff */
.L_x_90:
[----:B-1----:R-:W-:-:S07]  /*8a60*/  MOV R0, UR8 ;  /* 0x0000000800007c02 */ /* 0x002fce0008000f00 */
.L_x_196:
[----:B-1----:R1:W2:Y:S02]  /*8a70*/  SYNCS.PHASECHK.TRANS64.TRYWAIT P0, [R0+URZ], R3 ;  /* 0x00000003000075a7 */ /* 0x0022a400080011ff */
[----:B--2---:R-:W-:Y:S05]  /*8a80*/  @!P0 NANOSLEEP.SYNCS 0x989680 ;  /* 0x009896800000895d */ /* 0x004fea0003900000 */
[----:B------:R-:W2:Y:S02]  /*8a90*/  @!P0 SYNCS.PHASECHK.TRANS64 P0, [R0+URZ], R3 ;  /* 0x00000003000085a7 */ /* 0x000ea400080010ff */
[----:B--2---:R-:W-:Y:S05]  /*8aa0*/  @!P0 BRA `(.L_x_196) ;  /* 0xfffffffc00f08947 */ /* 0x004fea000383ffff */
[----:B------:R-:W-:Y:S05]  /*8ab0*/  BRA `(.L_x_197) ;  /* 0xffffffb800847947 */ /* 0x000fea000383ffff */
.L_x_91:
[----:B------:R-:W-:-:S07]  /*8ac0*/  MOV R0, UR8 ;  /* 0x0000000800007c02 */ /* 0x000fce0008000f00 */
.L_x_198:
[----:B-1----:R1:W2:Y:S02]  /*8ad0*/  SYNCS.PHASECHK.TRANS64.TRYWAIT P0, [R0+URZ], R3 ;  /* 0x00000003000075a7 */ /* 0x0022a400080011ff */
[----:B--2---:R-:W-:Y:S05]  /*8ae0*/  @!P0 NANOSLEEP.SYNCS 0x989680 ;  /* 0x009896800000895d */ /* 0x004fea0003900000 */
[----:B------:R-:W2:Y:S02]  /*8af0*/  @!P0 SYNCS.PHASECHK.TRANS64 P0, [R0+URZ], R3 ;  /* 0x00000003000085a7 */ /* 0x000ea400080010ff */
[----:B--2---:R-:W-:Y:S05]  /*8b00*/  @!P0 BRA `(.L_x_198) ;  /* 0xfffffffc00f08947 */ /* 0x004fea000383ffff */
[----:B------:R-:W-:Y:S05]  /*8b10*/  BRA `(.L_x_199) ;  /* 0xffffffb800907947 */ /* 0x000fea000383ffff */
.L_x_92:
[----:B------:R-:W-:-:S07]  /*8b20*/  MOV R0, UR8 ;  /* 0x0000000800007c02 */ /* 0x000fce0008000f00 */
.L_x_200:
[----:B-1----:R1:W2:Y:S02]  /*8b30*/  SYNCS.PHASECHK.TRANS64.TRYWAIT P0, [R0+URZ], R3 ;  /* 0x00000003000075a7 */ /* 0x0022a400080011ff */
[----:B--2---:R-:W-:Y:S05]  /*8b40*/  @!P0 NANOSLEEP.SYNCS 0x989680 ;  /* 0x009896800000895d */ /* 0x004fea0003900000 */
[----:B------:R-:W2:Y:S02]  /*8b50*/  @!P0 SYNCS.PHASECHK.TRANS64 P0, [R0+URZ], R3 ;  /* 0x00000003000085a7 */ /* 0x000ea400080010ff */
[----:B--2---:R-:W-:Y:S05]  /*8b60*/  @!P0 BRA `(.L_x_200) ;  /* 0xfffffffc00f08947 */ /* 0x004fea000383ffff */
[----:B------:R-:W-:Y:S05]  /*8b70*/  BRA `(.L_x_201) ;  /* 0xffffffb8009c7947 */ /* 0x000fea000383ffff */
.L_x_95:
[----:B------:R-:W-:-:S07]  /*8b80*/  MOV R0, UR7 ;  /* 0x0000000700007c02 */ /* 0x000fce0008000f00 */
.L_x_202:
[----:B-1----:R1:W2:Y:S02]  /*8b90*/  SYNCS.PHASECHK.TRANS64.TRYWAIT P1, [R0+URZ+0x1d0], R3 ;  /* 0x0001d003000075a7 */ /* 0x0022a400080211ff */
[----:B--2---:R-:W-:Y:S05]  /*8ba0*/  @!P1 NANOSLEEP.SYNCS 0x989680 ;  /* 0x009896800000995d */ /* 0x004fea0003900000 */
[----:B------:R-:W2:Y:S02]  /*8bb0*/  @!P1 SYNCS.PHASECHK.TRANS64 P1, [R0+URZ+0x1d0], R3 ;  /* 0x0001d003000095a7 */ /* 0x000ea400080210ff */
[----:B--2---:R-:W-:Y:S05]  /*8bc0*/  @!P1 BRA `(.L_x_202) ;  /* 0xfffffffc00f09947 */ /* 0x004fea000383ffff */
[----:B------:R-:W-:Y:S05]  /*8bd0*/  BRA `(.L_x_203) ;  /* 0xffffffb800e87947 */ /* 0x000fea000383ffff */
.L_x_100:
[----:B--2---:R2:W4:Y:S02]  /*8be0*/  SYNCS.PHASECHK.TRANS64.TRYWAIT P0, [R0+URZ+0x150], R3 ;  /* 0x00015003000075a7 */ /* 0x00452400080011ff */
[----:B----4-:R-:W-:Y:S05]  /*8bf0*/  @!P0 NANOSLEEP.SYNCS 0x989680 ;  /* 0x009896800000895d */ /* 0x010fea0003900000 */
[----:B------:R-:W4:Y:S02]  /*8c00*/  @!P0 SYNCS.PHASECHK.TRANS64 P0, [R0+URZ+0x150], R3 ;  /* 0x00015003000085a7 */ /* 0x000f2400080010ff */
[----:B----4-:R-:W-:Y:S05]  /*8c10*/  @!P0 BRA `(.L_x_100) ;  /* 0xfffffffc00f08947 */ /* 0x010fea000383ffff */
[----:B------:R-:W-:Y:S05]  /*8c20*/  BRA `(.L_x_204) ;  /* 0xffffffbc00ec7947 */ /* 0x000fea000383ffff */
.L_x_103:
[----:B------:R-:W-:Y:S07]  /*8c30*/  MOV R0, UR7 ;  /* 0x0000000700007c02 */ /* 0x000fee0008000f00 */
.L_x_205:
[----:B--2---:R2:W4:Y:S02]  /*8c40*/  SYNCS.PHASECHK.TRANS64.TRYWAIT P0, [R0+URZ+0x148], R3 ;  /* 0x00014803000075a7 */ /* 0x00452400080011ff */
[----:B----4-:R-:W-:Y:S05]  /*8c50*/  @!P0 NANOSLEEP.SYNCS 0x989680 ;  /* 0x009896800000895d */ /* 0x010fea0003900000 */
[----:B------:R-:W4:Y:S02]  /*8c60*/  @!P0 SYNCS.PHASECHK.TRANS64 P0, [R0+URZ+0x148], R3 ;  /* 0x00014803000085a7 */ /* 0x000f2400080010ff */
[----:B----4-:R-:W-:Y:S05]  /*8c70*/  @!P0 BRA `(.L_x_205) ;  /* 0xfffffffc00f08947 */ /* 0x010fea000383ffff */
[----:B------:R-:W-:Y:S05]  /*8c80*/  BRA `(.L_x_102) ;  /* 0xffffffc000cc7947 */ /* 0x000fea000383ffff */
.L_x_106:
[----:B------:R-:W-:Y:S07]  /*8c90*/  MOV R0, UR15 ;  /* 0x0000000f00007c02 */ /* 0x000fee0008000f00 */
.L_x_206:
[----:B-1----:R1:W2:Y:S02]  /*8ca0*/  SYNCS.PHASECHK.TRANS64.TRYWAIT P0, [R0+URZ+0x128], R3 ;  /* 0x00012803000075a7 */ /* 0x0022a400080011ff */
[----:B--2---:R-:W-:Y:S05]  /*8cb0*/  @!P0 NANOSLEEP.SYNCS 0x989680 ;  /* 0x009896800000895d */ /* 0x004fea0003900000 */
[----:B------:R-:W2:Y:S02]  /*8cc0*/  @!P0 SYNCS.PHASECHK.TRANS64 P0, [R0+URZ+0x128], R3 ;  /* 0x00012803000085a7 */ /* 0x000ea400080010ff */
[----:B--2---:R-:W-:Y:S05]  /*8cd0*/  @!P0 BRA `(.L_x_206) ;  /* 0xfffffffc00f08947 */ /* 0x004fea000383ffff */
[----:B------:R-:W-:Y:S05]  /*8ce0*/  BRA `(.L_x_207) ;  /* 0xffffffc400447947 */ /* 0x000fea000383ffff */
.L_x_107:
[----:B------:R-:W-:Y:S07]  /*8cf0*/  MOV R3, UR13 ;  /* 0x0000000d00037c02 */ /* 0x000fee0008000f00 */
.L_x_208:
[----:B-1----:R1:W2:Y:S02]  /*8d00*/  SYNCS.PHASECHK.TRANS64.TRYWAIT P0, [R3+URZ+0x128], R12 ;  /* 0x0001280c030075a7 */ /* 0x0022a400080011ff */
[----:B--2---:R-:W-:Y:S05]  /*8d10*/  @!P0 NANOSLEEP.SYNCS 0x989680 ;  /* 0x009896800000895d */ /* 0x004fea0003900000 */
[----:B------:R-:W2:Y:S02]  /*8d20*/  @!P0 SYNCS.PHASECHK.TRANS64 P0, [R3+URZ+0x128], R12 ;  /* 0x0001280c030085a7 */ /* 0x000ea400080010ff */
[----:B--2---:R-:W-:Y:S05]  /*8d30*/  @!P0 BRA `(.L_x_208) ;  /* 0xfffffffc00f08947 */ /* 0x004fea000383ffff */
[----:B------:R-:W-:Y:S05]  /*8d40*/  BRA `(.L_x_209) ;  /* 0xffffffc800007947 */ /* 0x000fea000383ffff */
.L_x_109:
[----:B------:R-:W-:-:S07]  /*8d50*/  MOV R0, UR4 ;  /* 0x0000000400007c02 */ /* 0x000fce0008000f00 */
.L_x_210:
[----:B-1----:R1:W4:Y:S02]  /*8d60*/  SYNCS.PHASECHK.TRANS64.TRYWAIT P0, [R0+URZ], R3 ;  /* 0x00000003000075a7 */ /* 0x00232400080011ff */
[----:B----4-:R-:W-:Y:S05]  /*8d70*/  @!P0 NANOSLEEP.SYNCS 0x989680 ;  /* 0x009896800000895d */ /* 0x010fea0003900000 */
[----:B------:R-:W4:Y:S02]  /*8d80*/  @!P0 SYNCS.PHASECHK.TRANS64 P0, [R0+URZ], R3 ;  /* 0x00000003000085a7 */ /* 0x000f2400080010ff */
[----:B----4-:R-:W-:Y:S05]  /*8d90*/  @!P0 BRA `(.L_x_210) ;  /* 0xfffffffc00f08947 */ /* 0x010fea000383ffff */
[----:B------:R-:W-:Y:S05]  /*8da0*/  BRA `(.L_x_211) ;  /* 0xffffffc800a87947 */ /* 0x000fea000383ffff */
.L_x_110:
[----:B------:R-:W-:-:S07]  /*8db0*/  MOV R0, UR4 ;  /* 0x0000000400007c02 */ /* 0x000fce0008000f00 */
.L_x_212:
[----:B-1----:R1:W4:Y:S02]  /*8dc0*/  SYNCS.PHASECHK.TRANS64.TRYWAIT P0, [R0+URZ], R3 ;  /* 0x00000003000075a7 */ /* 0x00232400080011ff */
[----:B----4-:R-:W-:Y:S05]  /*8dd0*/  @!P0 NANOSLEEP.SYNCS 0x989680 ;  /* 0x009896800000895d */ /* 0x010fea0003900000 */
[----:B------:R-:W4:Y:S02]  /*8de0*/  @!P0 SYNCS.PHASECHK.TRANS64 P0, [R0+URZ], R3 ;  /* 0x00000003000085a7 */ /* 0x000f2400080010ff */
[----:B----4-:R-:W-:Y:S05]  /*8df0*/  @!P0 BRA `(.L_x_212) ;  /* 0xfffffffc00f08947 */ /* 0x010fea000383ffff */
[----:B------:R-:W-:Y:S05]  /*8e00*/  BRA `(.L_x_213) ;  /* 0xffffffc800b47947 */ /* 0x000fea000383ffff */
.L_x_112:
[----:B--2---:R2:W4:Y:S02]  /*8e10*/  SYNCS.PHASECHK.TRANS64.TRYWAIT P0, [R0+URZ+0x150], R3 ;  /* 0x00015003000075a7 */ /* 0x00452400080011ff */
[----:B----4-:R-:W-:Y:S05]  /*8e20*/  @!P0 NANOSLEEP.SYNCS 0x989680 ;  /* 0x009896800000895d */ /* 0x010fea0003900000 */
[----:B------:R-:W4:Y:S02]  /*8e30*/  @!P0 SYNCS.PHASECHK.TRANS64 P0, [R0+URZ+0x150], R3 ;  /* 0x00015003000085a7 */ /* 0x000f2400080010ff */
[----:B----4-:R-:W-:Y:S05]  /*8e40*/  @!P0 BRA `(.L_x_112) ;  /* 0xfffffffc00f08947 */ /* 0x010fea000383ffff */
[----:B------:R-:W-:Y:S05]  /*8e50*/  BRA `(.L_x_214) ;  /* 0xffffffcc009c7947 */ /* 0x000fea000383ffff */
.L_x_123:
[----:B-1----:R1:W2:Y:S02]  /*8e60*/  SYNCS.PHASECHK.TRANS64.TRYWAIT P1, [R0+URZ+0x110], R3 ;  /* 0x00011003000075a7 */ /* 0x0022a400080211ff */
[----:B--2---:R-:W-:Y:S05]  /*8e70*/  @!P1 NANOSLEEP.SYNCS 0x989680 ;  /* 0x009896800000995d */ /* 0x004fea0003900000 */
[----:B------:R-:W2:Y:S02]  /*8e80*/  @!P1 SYNCS.PHASECHK.TRANS64 P1, [R0+URZ+0x110], R3 ;  /* 0x00011003000095a7 */ /* 0x000ea400080210ff */
[----:B--2---:R-:W-:Y:S05]  /*8e90*/  @!P1 BRA `(.L_x_123) ;  /* 0xfffffffc00f09947 */ /* 0x004fea000383ffff */
[----:B------:R-:W-:Y:S05]  /*8ea0*/  BRA `(.L_x_122) ;  /* 0xffffffd800c87947 */ /* 0x000fea000383ffff */
.L_x_125:
[----:B-1----:R1:W4:Y:S02]  /*8eb0*/  SYNCS.PHASECHK.TRANS64.TRYWAIT P0, [R83+URZ+0x170], R2 ;  /* 0x00017002530075a7 */ /* 0x00232400080011ff */
[----:B----4-:R-:W-:Y:S05]  /*8ec0*/  @!P0 NANOSLEEP.SYNCS 0x989680 ;  /* 0x009896800000895d */ /* 0x010fea0003900000 */
[----:B------:R-:W4:Y:S02]  /*8ed0*/  @!P0 SYNCS.PHASECHK.TRANS64 P0, [R83+URZ+0x170], R2 ;  /* 0x00017002530085a7 */ /* 0x000f2400080010ff */
[----:B----4-:R-:W-:Y:S05]  /*8ee0*/  @!P0 BRA `(.L_x_125) ;  /* 0xfffffffc00f08947 */ /* 0x010fea000383ffff */
[----:B------:R-:W-:Y:S05]  /*8ef0*/  BRA `(.L_x_124) ;  /* 0xffffffd800f87947 */ /* 0x000fea000383ffff */
.L_x_136:
[----:B--2---:R2:W3:Y:S02]  /*8f00*/  SYNCS.PHASECHK.TRANS64.TRYWAIT P0, [R2+URZ+0x110], R87 ;  /* 0x00011057020075a7 */ /* 0x0044e400080011ff */
[----:B---3--:R-:W-:Y:S05]  /*8f10*/  @!P0 NANOSLEEP.SYNCS 0x989680 ;  /* 0x009896800000895d */ /* 0x008fea0003900000 */
[----:B------:R-:W3:Y:S02]  /*8f20*/  @!P0 SYNCS.PHASECHK.TRANS64 P0, [R2+URZ+0x110], R87 ;  /* 0x00011057020085a7 */ /* 0x000ee400080010ff */
[----:B---3--:R-:W-:Y:S05]  /*8f30*/  @!P0 BRA `(.L_x_136) ;  /* 0xfffffffc00f08947 */ /* 0x008fea000383ffff */
[----:B------:R-:W-:Y:S05]  /*8f40*/  BRA `(.L_x_135) ;  /* 0xffffffe4001c7947 */ /* 0x000fea000383ffff */
        .weak           $__internal_0_$__cuda_sm10x_tcgen05_guardrail_trap_col_being_dealloced_not_returned_by_alloc
        .type           $__internal_0_$__cuda_sm10x_tcgen05_guardrail_trap_col_being_dealloced_not_returned_by_alloc,@function
        .size           $__internal_0_$__cuda_sm10x_tcgen05_guardrail_trap_col_being_dealloced_not_returned_by_alloc,($__internal_1_$__cuda_sm10x_tcgen05_guardrail_trap_phase_invalid_during_alloc - $__internal_0_$__cuda_sm10x_tcgen05_guardrail_trap_col_being_dealloced_not_returned_by_alloc)
$__internal_0_$__cuda_sm10x_tcgen05_guardrail_trap_col_being_dealloced_not_returned_by_alloc:
[----:B------:R-:W-:Y:S05]  /*8f50*/  BPT.TRAP 0x1 ;  /* 0x000000040000795c */ /* 0x000fea0000300000 */
[----:B------:R-:W-:-:S04]  /*8f60*/  HFMA2 R3, -RZ, RZ, 0, 0 ;  /* 0x00000000ff037431 */ /* 0x000fc800000001ff */
[----:B------:R-:W-:Y:S05]  /*8f70*/  RET.REL.NODEC R2 `(_ZN7cutlass13device_kernelINS_4gemm6kernel13GemmUniversalIN4cute5tupleIJiiiiEEENS1_10collective13CollectiveMmaINS1_35MainloopSm100TmaUmmaWarpSpecializedILi17ELi2ELi4ENS5_IJNS4_1CILi2EEENSA_ILi1EEESC_EEEEENS5_IJNSA_ILi128EEENSA_ILi64EEESG_EEENS_10bfloat16_tENS5_IJlSC_lEEESI_SJ_NS4_8TiledMMAINS4_8MMA_AtomIJNS4_26SM100_MMA_F16BF16_2x1SM_SSISI_SI_fLi128ELi64ELNS4_4UMMA5MajorE0ELSO_0ELNSN_7ScaleInE0ELSP_0EEEEEENS4_6LayoutINS5_IJSC_SC_SC_EEENS5_IJNSA_ILi0EEESU_SU_EEEEENS5_IJNS4_10UnderscoreESX_SX_EEEEENS4_18SM100_TMA_2SM_LOADENS4_14ComposedLayoutINS4_7SwizzleILi3ELi4ELi3EEENS4_18smem_ptr_flag_bitsILi16EEENSS_INS5_IJNSA_ILi8EEESG_EEENS5_IJSG_SC_EEEEEEEvNS4_8identityES10_S1A_vS1B_EENS_8epilogue10collective18CollectiveEpilogueINS1D_23Sm100TmaWarpSpecializedILi3ELi2ELi16ELb1ELb0EEEJNS5_IJSG_SG_SG_EEENS5_IJNSS_ISG_SC_EENSS_INS5_IJNSA_ILi16EEESB_EEENS5_IJSC_NSA_ILi32EEEEEEEEEEESI_SJ_SI_SJ_NS1D_6fusion15FusionCallbacksIS1H_NS1Q_13LinCombEltActINS1D_6thread4ReLuESI_fSI_fLNS_15FloatRoundStyleE2EEES1I_S1P_JEEENS4_5SM1004TMEM4LOAD26SM100_TMEM_LOAD_32dp32b16xENS4_13SM90_TMA_LOADENS11_INS12_ILi1ELi4ELi3EEES15_NSS_INS5_IJS16_S1K_EEENS5_IJS1K_SC_EEEEEEENS4_39AutoVectorizingCopyWithAssumedAlignmentILi128EEENS4_14SM90_TMA_STOREES27_S29_S29_EEEvvEEEEvNT_6ParamsE) ;  /* 0xffffff7002207950 */ /* 0x000fea0003c3ffff */
        .weak           $__internal_1_$__cuda_sm10x_tcgen05_guardrail_trap_phase_invalid_during_alloc
        .type           $__internal_1_$__cuda_sm10x_tcgen05_guardrail_trap_phase_invalid_during_alloc,@function
        .size           $__internal_1_$__cuda_sm10x_tcgen05_guardrail_trap_phase_invalid_during_alloc,($__internal_2_$__cuda_sm10x_tcgen05_guardrail_trap_unallocated_columns_being_dealloced - $__internal_1_$__cuda_sm10x_tcgen05_guardrail_trap_phase_invalid_during_alloc)
$__internal_1_$__cuda_sm10x_tcgen05_guardrail_trap_phase_invalid_during_alloc:
[----:B------:R-:W-:Y:S05]  /*8f80*/  BPT.TRAP 0x1 ;  /* 0x000000040000795c */ /* 0x000fea0000300000 */
[----:B------:R-:W-:-:S04]  /*8f90*/  MOV R3, 0x0 ;  /* 0x0000000000037802 */ /* 0x000fc80000000f00 */
[----:B------:R-:W-:Y:S05]  /*8fa0*/  RET.REL.NODEC R2 `(_ZN7cutlass13device_kernelINS_4gemm6kernel13GemmUniversalIN4cute5tupleIJiiiiEEENS1_10collective13CollectiveMmaINS1_35MainloopSm100TmaUmmaWarpSpecializedILi17ELi2ELi4ENS5_IJNS4_1CILi2EEENSA_ILi1EEESC_EEEEENS5_IJNSA_ILi128EEENSA_ILi64EEESG_EEENS_10bfloat16_tENS5_IJlSC_lEEESI_SJ_NS4_8TiledMMAINS4_8MMA_AtomIJNS4_26SM100_MMA_F16BF16_2x1SM_SSISI_SI_fLi128ELi64ELNS4_4UMMA5MajorE0ELSO_0ELNSN_7ScaleInE0ELSP_0EEEEEENS4_6LayoutINS5_IJSC_SC_SC_EEENS5_IJNSA_ILi0EEESU_SU_EEEEENS5_IJNS4_10UnderscoreESX_SX_EEEEENS4_18SM100_TMA_2SM_LOADENS4_14ComposedLayoutINS4_7SwizzleILi3ELi4ELi3EEENS4_18smem_ptr_flag_bitsILi16EEENSS_INS5_IJNSA_ILi8EEESG_EEENS5_IJSG_SC_EEEEEEEvNS4_8identityES10_S1A_vS1B_EENS_8epilogue10collective18CollectiveEpilogueINS1D_23Sm100TmaWarpSpecializedILi3ELi2ELi16ELb1ELb0EEEJNS5_IJSG_SG_SG_EEENS5_IJNSS_ISG_SC_EENSS_INS5_IJNSA_ILi16EEESB_EEENS5_IJSC_NSA_ILi32EEEEEEEEEEESI_SJ_SI_SJ_NS1D_6fusion15FusionCallbacksIS1H_NS1Q_13LinCombEltActINS1D_6thread4ReLuESI_fSI_fLNS_15FloatRoundStyleE2EEES1I_S1P_JEEENS4_5SM1004TMEM4LOAD26SM100_TMEM_LOAD_32dp32b16xENS4_13SM90_TMA_LOADENS11_INS12_ILi1ELi4ELi3EEES15_NSS_INS5_IJS16_S1K_EEENS5_IJS1K_SC_EEEEEEENS4_39AutoVectorizingCopyWithAssumedAlignmentILi128EEENS4_14SM90_TMA_STOREES27_S29_S29_EEEvvEEEEvNT_6ParamsE) ;  /* 0xffffff7002147950 */ /* 0x000fea0003c3ffff */
        .weak           $__internal_2_$__cuda_sm10x_tcgen05_guardrail_trap_unallocated_columns_being_dealloced
        .type           $__internal_2_$__cuda_sm10x_tcgen05_guardrail_trap_unallocated_columns_being_dealloced,@function
        .size           $__internal_2_$__cuda_sm10x_tcgen05_guardrail_trap_unallocated_columns_being_dealloced,(.L_x_216 - $__internal_2_$__cuda_sm10x_tcgen05_guardrail_trap_unallocated_columns_being_dealloced)
$__internal_2_$__cuda_sm10x_tcgen05_guardrail_trap_unallocated_columns_being_dealloced:
[----:B------:R-:W-:Y:S05]  /*8fb0*/  BPT.TRAP 0x1 ;  /* 0x000000040000795c */ /* 0x000fea0000300000 */
[----:B------:R-:W-:-:S04]  /*8fc0*/  HFMA2 R3, -RZ, RZ, 0, 0 ;  /* 0x00000000ff037431 */ /* 0x000fc800000001ff */
[----:B------:R-:W-:Y:S05]  /*8fd0*/  RET.REL.NODEC R2 `(_ZN7cutlass13device_kernelINS_4gemm6kernel13GemmUniversalIN4cute5tupleIJiiiiEEENS1_10collective13CollectiveMmaINS1_35MainloopSm100TmaUmmaWarpSpecializedILi17ELi2ELi4ENS5_IJNS4_1CILi2EEENSA_ILi1EEESC_EEEEENS5_IJNSA_ILi128EEENSA_ILi64EEESG_EEENS_10bfloat16_tENS5_IJlSC_lEEESI_SJ_NS4_8TiledMMAINS4_8MMA_AtomIJNS4_26SM100_MMA_F16BF16_2x1SM_SSISI_SI_fLi128ELi64ELNS4_4UMMA5MajorE0ELSO_0ELNSN_7ScaleInE0ELSP_0EEEEEENS4_6LayoutINS5_IJSC_SC_SC_EEENS5_IJNSA_ILi0EEESU_SU_EEEEENS5_IJNS4_10UnderscoreESX_SX_EEEEENS4_18SM100_TMA_2SM_LOADENS4_14ComposedLayoutINS4_7SwizzleILi3ELi4ELi3EEENS4_18smem_ptr_flag_bitsILi16EEENSS_INS5_IJNSA_ILi8EEESG_EEENS5_IJSG_SC_EEEEEEEvNS4_8identityES10_S1A_vS1B_EENS_8epilogue10collective18CollectiveEpilogueINS1D_23Sm100TmaWarpSpecializedILi3ELi2ELi16ELb1ELb0EEEJNS5_IJSG_SG_SG_EEENS5_IJNSS_ISG_SC_EENSS_INS5_IJNSA_ILi16EEESB_EEENS5_IJSC_NSA_ILi32EEEEEEEEEEESI_SJ_SI_SJ_NS1D_6fusion15FusionCallbacksIS1H_NS1Q_13LinCombEltActINS1D_6thread4ReLuESI_fSI_fLNS_15FloatRoundStyleE2EEES1I_S1P_JEEENS4_5SM1004TMEM4LOAD26SM100_TMEM_LOAD_32dp32b16xENS4_13SM90_TMA_LOADENS11_INS12_ILi1ELi4ELi3EEES15_NSS_INS5_IJS16_S1K_EEENS5_IJS1K_SC_EEEEEEENS4_39AutoVectorizingCopyWithAssumedAlignmentILi128EEENS4_14SM90_TMA_STOREES27_S29_S29_EEEvvEEEEvNT_6ParamsE) ;  /* 0xffffff7002087950 */ /* 0x000fea0003c3ffff */
.L_x_215:
[----:B------:R-:W-:-:S00]  /*8fe0*/  BRA `(.L_x_215) ;  /* 0xfffffffc00fc7947 */ /* 0x000fc0000383ffff */
[----:B------:R-:W-:-:S00]  /*8ff0*/  NOP ;  /* 0x0000000000007918 */ /* 0x000fc00000000000 */
        /* <DEDUP_REMOVED lines=8> */
.L_x_216:


//--------------------- .nv.global.init           --------------------------
	.section	.nv.global.init,"aw",@progbits
.nv.global.init:
	.type		$str$27,@object
	.size		$str$27,($str$28 - $str$27)
$str$27:
        /*0000*/ 	.byte	0x28, 0x61, 0x64, 0x64, 0x72, 0x65, 0x73, 0x73, 0x20, 0x26, 0x20, 0x6d, 0x61, 0x73, 0x6b, 0x29
        /*0010*/ 	.byte	0x20, 0x3d, 0x3d, 0x20, 0x30, 0x00
	.type		$str$28,@object
	.size		$str$28,($str$26 - $str$28)
$str$28:
        /*0016*/ 	.byte	0x2f, 0x74, 0x6d, 0x70, 0x2f, 0x63, 0x75, 0x74, 0x6c, 0x61, 0x73, 0x73, 0x5f, 0x73, 0x77, 0x65
        /*0026*/ 	.byte	0x65, 0x70, 0x5f, 0x73, 0x72, 0x63, 0x2f, 0x69, 0x6e, 0x63, 0x6c, 0x75, 0x64, 0x65, 0x2f, 0x63
        /*0036*/ 	.byte	0x75, 0x74, 0x65, 0x2f, 0x70, 0x6f, 0x69, 0x6e, 0x74, 0x65, 0x72, 0x5f, 0x66, 0x6c, 0x61, 0x67
        /*0046*/ 	.byte	0x67, 0x65, 0x64, 0x2e, 0x68, 0x70, 0x70, 0x00
	.type		$str$26,@object
	.size		$str$26,($str$25 - $str$26)
$str$26:
        /*004e*/ 	.byte	0x2f, 0x74, 0x6d, 0x70, 0x2f, 0x63, 0x75, 0x74, 0x6c, 0x61, 0x73, 0x73, 0x5f, 0x73, 0x77, 0x65
        /*005e*/ 	.byte	0x65, 0x70, 0x5f, 0x73, 0x72, 0x63, 0x2f, 0x69, 0x6e, 0x63, 0x6c, 0x75, 0x64, 0x65, 0x2f, 0x63
        /*006e*/ 	.byte	0x75, 0x74, 0x65, 0x2f, 0x61, 0x74, 0x6f, 0x6d, 0x2f, 0x63, 0x6f, 0x70, 0x79, 0x5f, 0x74, 0x72
        /*007e*/ 	.byte	0x61, 0x69, 0x74, 0x73, 0x5f, 0x73, 0x6d, 0x31, 0x30, 0x30, 0x2e, 0x68, 0x70, 0x70, 0x00
	.type		$str$25,@object
	.size		$str$25,(__unnamed_1 - $str$25)
$str$25:
        /*008d*/ 	.byte	0x28, 0x28, 0x75, 0x69, 0x6e, 0x74, 0x33, 0x32, 0x5f, 0x74, 0x28, 0x74, 0x68, 0x72, 0x65, 0x61
        /*009d*/ 	.byte	0x64, 0x49, 0x64, 0x78, 0x2e, 0x78, 0x29, 0x20, 0x2f, 0x20, 0x33, 0x32, 0x29, 0x20, 0x25, 0x20
        /*00ad*/ 	.byte	0x34, 0x29, 0x20, 0x3d, 0x3d, 0x20, 0x28, 0x28, 0x28, 0x74, 0x6d, 0x65, 0x6d, 0x5f, 0x61, 0x64
        /*00bd*/ 	.byte	0x64, 0x72, 0x20, 0x3e, 0x3e, 0x20, 0x31, 0x36, 0x29, 0x20, 0x2f, 0x20, 0x33, 0x32, 0x29, 0x20
        /*00cd*/ 	.byte	0x25, 0x20, 0x34, 0x29, 0x00
	.type		__unnamed_1,@object
	.size		__unnamed_1,(__unnamed_2 - __unnamed_1)
__unnamed_1:
        /*00d2*/ 	.byte	0x61, 0x75, 0x74, 0x6f, 0x20, 0x63, 0x75, 0x74, 0x65, 0x3a, 0x3a, 0x61, 0x73, 0x5f, 0x70, 0x6f
        /* <DEDUP_REMOVED lines=24> */
        /*0262*/ 	.byte	0x43, 0x3c, 0x32, 0x30, 0x34, 0x38, 0x3e, 0x3e, 0x3e, 0x3e, 0x5d, 0x00
	.type		__unnamed_2,@object
	.size		__unnamed_2,(.L_2 - __unnamed_2)
__unnamed_2:
        /* <DEDUP_REMOVED lines=40> */
        /*04ee*/ 	.byte	0x3a, 0x3a, 0x43, 0x3c, 0x30, 0x3e, 0x3e, 0x3e, 0x3e, 0x5d, 0x00
.L_2:


//--------------------- .nv.shared._ZN7cutlass13device_kernelINS_4gemm6kernel13GemmUniversalIN4cute5tupleIJiiiiEEENS1_10collective13CollectiveMmaINS1_35MainloopSm100TmaUmmaWarpSpecializedILi17ELi2ELi4ENS5_IJNS4_1CILi2EEENSA_ILi1EEESC_EEEEENS5_IJNSA_ILi128EEENSA_ILi64EEESG_EEENS_10bfloat16_tENS5_IJlSC_lEEESI_SJ_NS4_8TiledMMAINS4_8MMA_AtomIJNS4_26SM100_MMA_F16BF16_2x1SM_SSISI_SI_fLi128ELi64ELNS4_4UMMA5MajorE0ELSO_0ELNSN_7ScaleInE0ELSP_0EEEEEENS4_6LayoutINS5_IJSC_SC_SC_EEENS5_IJNSA_ILi0EEESU_SU_EEEEENS5_IJNS4_10UnderscoreESX_SX_EEEEENS4_18SM100_TMA_2SM_LOADENS4_14ComposedLayoutINS4_7SwizzleILi3ELi4ELi3EEENS4_18smem_ptr_flag_bitsILi16EEENSS_INS5_IJNSA_ILi8EEESG_EEENS5_IJSG_SC_EEEEEEEvNS4_8identityES10_S1A_vS1B_EENS_8epilogue10collective18CollectiveEpilogueINS1D_23Sm100TmaWarpSpecializedILi3ELi2ELi16ELb1ELb0EEEJNS5_IJSG_SG_SG_EEENS5_IJNSS_ISG_SC_EENSS_INS5_IJNSA_ILi16EEESB_EEENS5_IJSC_NSA_ILi32EEEEEEEEEEESI_SJ_SI_SJ_NS1D_6fusion15FusionCallbacksIS1H_NS1Q_13LinCombEltActINS1D_6thread4ReLuESI_fSI_fLNS_15FloatRoundStyleE2EEES1I_S1P_JEEENS4_5SM1004TMEM4LOAD26SM100_TMEM_LOAD_32dp32b16xENS4_13SM90_TMA_LOADENS11_INS12_ILi1ELi4ELi3EEES15_NSS_INS5_IJS16_S1K_EEENS5_IJS1K_SC_EEEEEEENS4_39AutoVectorizingCopyWithAssumedAlignmentILi128EEENS4_14SM90_TMA_STOREES27_S29_S29_EEEvvEEEEvNT_6ParamsE --------------------------
	.section	.nv.shared._ZN7cutlass13device_kernelINS_4gemm6kernel13GemmUniversalIN4cute5tupleIJiiiiEEENS1_10collective13CollectiveMmaINS1_35MainloopSm100TmaUmmaWarpSpecializedILi17ELi2ELi4ENS5_IJNS4_1CILi2EEENSA_ILi1EEESC_EEEEENS5_IJNSA_ILi128EEENSA_ILi64EEESG_EEENS_10bfloat16_tENS5_IJlSC_lEEESI_SJ_NS4_8TiledMMAINS4_8MMA_AtomIJNS4_26SM100_MMA_F16BF16_2x1SM_SSISI_SI_fLi128ELi64ELNS4_4UMMA5MajorE0ELSO_0ELNSN_7ScaleInE0ELSP_0EEEEEENS4_6LayoutINS5_IJSC_SC_SC_EEENS5_IJNSA_ILi0EEESU_SU_EEEEENS5_IJNS4_10UnderscoreESX_SX_EEEEENS4_18SM100_TMA_2SM_LOADENS4_14ComposedLayoutINS4_7SwizzleILi3ELi4ELi3EEENS4_18smem_ptr_flag_bitsILi16EEENSS_INS5_IJNSA_ILi8EEESG_EEENS5_IJSG_SC_EEEEEEEvNS4_8identityES10_S1A_vS1B_EENS_8epilogue10collective18CollectiveEpilogueINS1D_23Sm100TmaWarpSpecializedILi3ELi2ELi16ELb1ELb0EEEJNS5_IJSG_SG_SG_EEENS5_IJNSS_ISG_SC_EENSS_INS5_IJNSA_ILi16EEESB_EEENS5_IJSC_NSA_ILi32EEEEEEEEEEESI_SJ_SI_SJ_NS1D_6fusion15FusionCallbacksIS1H_NS1Q_13LinCombEltActINS1D_6thread4ReLuESI_fSI_fLNS_15FloatRoundStyleE2EEES1I_S1P_JEEENS4_5SM1004TMEM4LOAD26SM100_TMEM_LOAD_32dp32b16xENS4_13SM90_TMA_LOADENS11_INS12_ILi1ELi4ELi3EEES15_NSS_INS5_IJS16_S1K_EEENS5_IJS1K_SC_EEEEEEENS4_39AutoVectorizingCopyWithAssumedAlignmentILi128EEENS4_14SM90_TMA_STOREES27_S29_S29_EEEvvEEEEvNT_6ParamsE,"aw",@nobits
	.sectionflags	@""
	.align	16
	.zero		1024


//--------------------- .nv.shared.reserved.0     --------------------------
	.section	.nv.shared.reserved.0,"aw",@nobits
	.weak		__nv_reservedSMEM_offset_0_alias
	.size		__nv_reservedSMEM_offset_0_alias, 0, 64
	.other		__nv_reservedSMEM_offset_0_alias,@"STO_CUDA_RESERVED_SHARED STV_DEFAULT"
__nv_reservedSMEM_offset_0_alias:
	.zero		0
.nv.shared.reserved.0:
	.zero		64
	.weak		__nv_reservedSMEM_tcgen05_partition
	.type		__nv_reservedSMEM_tcgen05_partition,@object
	.size		__nv_reservedSMEM_tcgen05_partition,(.L_0 - __nv_reservedSMEM_tcgen05_partition)
__nv_reservedSMEM_tcgen05_partition:
	.zero		32
.L_0:


//--------------------- .nv.global                --------------------------
	.section	.nv.global,"aw",@nobits
.nv.global:
	.type		_ZN39_INTERNAL_12c743f2_4_k_cu_b9abd246_35404cute1_E,@object
	.size		_ZN39_INTERNAL_12c743f2_4_k_cu_b9abd246_35404cute1_E,(_ZN39_INTERNAL_12c743f2_4_k_cu_b9abd246_35404cuda3std3__45__cpo6cbeginE - _ZN39_INTERNAL_12c743f2_4_k_cu_b9abd246_35404cute1_E)
_ZN39_INTERNAL_12c743f2_4_k_cu_b9abd246_35404cute1_E:
	.zero		1
	.type		_ZN39_INTERNAL_12c743f2_4_k_cu_b9abd246_35404cuda3std3__45__cpo6cbeginE,@object
	.size		_ZN39_INTERNAL_12c743f2_4_k_cu_b9abd246_35404cuda3std3__45__cpo6cbeginE,(_ZN39_INTERNAL_12c743f2_4_k_cu_b9abd246_35404cuda3std3__48in_placeE - _ZN39_INTERNAL_12c743f2_4_k_cu_b9abd246_35404cuda3std3__45__cpo6cbeginE)
_ZN39_INTERNAL_12c743f2_4_k_cu_b9abd246_35404cuda3std3__45__cpo6cbeginE:
	.zero		1
	.type		_ZN39_INTERNAL_12c743f2_4_k_cu_b9abd246_35404cuda3std3__48in_placeE,@object
	.size		_ZN39_INTERNAL_12c743f2_4_k_cu_b9abd246_35404cuda3std3__48in_placeE,(_ZN39_INTERNAL_12c743f2_4_k_cu_b9abd246_35404cuda3std6ranges3__45__cpo9iter_moveE - _ZN39_INTERNAL_12c743f2_4_k_cu_b9abd246_35404cuda3std3__48in_placeE)
_ZN39_INTERNAL_12c743f2_4_k_cu_b9abd246_35404cuda3std3__48in_placeE:
	.zero		1
	.type		_ZN39_INTERNAL_12c743f2_4_k_cu_b9abd246_35404cuda3std6ranges3__45__cpo9iter_moveE,@object
	.size		_ZN39_INTERNAL_12c743f2_4_k_cu_b9abd246_35404cuda3std6ranges3__45__cpo9iter_moveE,(_ZN39_INTERNAL_12c743f2_4_k_cu_b9abd246_35404cuda3std3__45__cpo5beginE - _ZN39_INTERNAL_12c743f2_4_k_cu_b9abd246_35404cuda3std6ranges3__45__cpo9iter_moveE)
_ZN39_INTERNAL_12c743f2_4_k_cu_b9abd246_35404cuda3std6ranges3__45__cpo9iter_moveE:
	.zero		1
	.type		_ZN39_INTERNAL_12c743f2_4_k_cu_b9abd246_35404cuda3std3__45__cpo5beginE,@object
	.size		_ZN39_INTERNAL_12c743f2_4_k_cu_b9abd246_35404cuda3std3__45__cpo5beginE,(_ZN39_INTERNAL_12c743f2_4_k_cu_b9abd246_35404cuda3std3__441_GLOBAL__N__12c743f2_4_k_cu_b9abd246_35406ignoreE - _ZN39_INTERNAL_12c743f2_4_k_cu_b9abd246_35404cuda3std3__45__cpo5beginE)
_ZN39_INTERNAL_12c743f2_4_k_cu_b9abd246_35404cuda3std3__45__cpo5beginE:
	.zero		1
	.type		_ZN39_INTERNAL_12c743f2_4_k_cu_b9abd246_35404cuda3std3__441_GLOBAL__N__12c743f2_4_k_cu_b9abd246_35406ignoreE,@object
	.size		_ZN39_INTERNAL_12c743f2_4_k_cu_b9abd246_35404cuda3std3__441_GLOBAL__N__12c743f2_4_k_cu_b9abd246_35406ignoreE,(_ZN39_INTERNAL_12c743f2_4_k_cu_b9abd246_35404cute7productE - _ZN39_INTERNAL_12c743f2_4_k_cu_b9abd246_35404cuda3std3__441_GLOBAL__N__12c743f2_4_k_cu_b9abd246_35406ignoreE)
_ZN39_INTERNAL_12c743f2_4_k_cu_b9abd246_35404cuda3std3__441_GLOBAL__N__12c743f2_4_k_cu_b9abd246_35406ignoreE:
	.zero		1
	.type		_ZN39_INTERNAL_12c743f2_4_k_cu_b9abd246_35404cute7productE,@object
	.size		_ZN39_INTERNAL_12c743f2_4_k_cu_b9abd246_35404cute7productE,(_ZN39_INTERNAL_12c743f2_4_k_cu_b9abd246_35404cuda3std3__45__cpo3endE - _ZN39_INTERNAL_12c743f2_4_k_cu_b9abd246_35404cute7productE)
_ZN39_INTERNAL_12c743f2_4_k_cu_b9abd246_35404cute7productE:
	.zero		1
	.type		_ZN39_INTERNAL_12c743f2_4_k_cu_b9abd246_35404cuda3std3__45__cpo3endE,@object
	.size		_ZN39_INTERNAL_12c743f2_4_k_cu_b9abd246_35404cuda3std3__45__cpo3endE,(_ZN39_INTERNAL_12c743f2_4_k_cu_b9abd246_35404cuda3std3__419piecewise_constructE - _ZN39_INTERNAL_12c743f2_4_k_cu_b9abd246_35404cuda3std3__45__cpo3endE)
_ZN39_INTERNAL_12c743f2_4_k_cu_b9abd246_35404cuda3std3__45__cpo3endE:
	.zero		1
	.type		_ZN39_INTERNAL_12c743f2_4_k_cu_b9abd246_35404cuda3std3__419piecewise_constructE,@object
	.size		_ZN39_INTERNAL_12c743f2_4_k_cu_b9abd246_35404cuda3std3__419piecewise_constructE,(_ZN39_INTERNAL_12c743f2_4_k_cu_b9abd246_35404cuda3std3__45__cpo4cendE - _ZN39_INTERNAL_12c743f2_4_k_cu_b9abd246_35404cuda3std3__419piecewise_constructE)
_ZN39_INTERNAL_12c743f2_4_k_cu_b9abd246_35404cuda3std3__419piecewise_constructE:
	.zero		1
	.type		_ZN39_INTERNAL_12c743f2_4_k_cu_b9abd246_35404cuda3std3__45__cpo4cendE,@object
	.size		_ZN39_INTERNAL_12c743f2_4_k_cu_b9abd246_35404cuda3std3__45__cpo4cendE,(_ZN39_INTERNAL_12c743f2_4_k_cu_b9abd246_35404cuda3std6ranges3__45__cpo4swapE - _ZN39_INTERNAL_12c743f2_4_k_cu_b9abd246_35404cuda3std3__45__cpo4cendE)
_ZN39_INTERNAL_12c743f2_4_k_cu_b9abd246_35404cuda3std3__45__cpo4cendE:
	.zero		1
	.type		_ZN39_INTERNAL_12c743f2_4_k_cu_b9abd246_35404cuda3std6ranges3__45__cpo4swapE,@object
	.size		_ZN39_INTERNAL_12c743f2_4_k_cu_b9abd246_35404cuda3std6ranges3__45__cpo4swapE,(.L_10 - _ZN39_INTERNAL_12c743f2_4_k_cu_b9abd246_35404cuda3std6ranges3__45__cpo4swapE)
_ZN39_INTERNAL_12c743f2_4_k_cu_b9abd246_35404cuda3std6ranges3__45__cpo4swapE:
	.zero		1
.L_10:


//--------------------- .nv.constant0._ZN7cutlass13device_kernelINS_4gemm6kernel13GemmUniversalIN4cute5tupleIJiiiiEEENS1_10collective13CollectiveMmaINS1_35MainloopSm100TmaUmmaWarpSpecializedILi17ELi2ELi4ENS5_IJNS4_1CILi2EEENSA_ILi1EEESC_EEEEENS5_IJNSA_ILi128EEENSA_ILi64EEESG_EEENS_10bfloat16_tENS5_IJlSC_lEEESI_SJ_NS4_8TiledMMAINS4_8MMA_AtomIJNS4_26SM100_MMA_F16BF16_2x1SM_SSISI_SI_fLi128ELi64ELNS4_4UMMA5MajorE0ELSO_0ELNSN_7ScaleInE0ELSP_0EEEEEENS4_6LayoutINS5_IJSC_SC_SC_EEENS5_IJNSA_ILi0EEESU_SU_EEEEENS5_IJNS4_10UnderscoreESX_SX_EEEEENS4_18SM100_TMA_2SM_LOADENS4_14ComposedLayoutINS4_7SwizzleILi3ELi4ELi3EEENS4_18smem_ptr_flag_bitsILi16EEENSS_INS5_IJNSA_ILi8EEESG_EEENS5_IJSG_SC_EEEEEEEvNS4_8identityES10_S1A_vS1B_EENS_8epilogue10collective18CollectiveEpilogueINS1D_23Sm100TmaWarpSpecializedILi3ELi2ELi16ELb1ELb0EEEJNS5_IJSG_SG_SG_EEENS5_IJNSS_ISG_SC_EENSS_INS5_IJNSA_ILi16EEESB_EEENS5_IJSC_NSA_ILi32EEEEEEEEEEESI_SJ_SI_SJ_NS1D_6fusion15FusionCallbacksIS1H_NS1Q_13LinCombEltActINS1D_6thread4ReLuESI_fSI_fLNS_15FloatRoundStyleE2EEES1I_S1P_JEEENS4_5SM1004TMEM4LOAD26SM100_TMEM_LOAD_32dp32b16xENS4_13SM90_TMA_LOADENS11_INS12_ILi1ELi4ELi3EEES15_NSS_INS5_IJS16_S1K_EEENS5_IJS1K_SC_EEEEEEENS4_39AutoVectorizingCopyWithAssumedAlignmentILi128EEENS4_14SM90_TMA_STOREES27_S29_S29_EEEvvEEEEvNT_6ParamsE --------------------------
	.section	.nv.constant0._ZN7cutlass13device_kernelINS_4gemm6kernel13GemmUniversalIN4cute5tupleIJiiiiEEENS1_10collective13CollectiveMmaINS1_35MainloopSm100TmaUmmaWarpSpecializedILi17ELi2ELi4ENS5_IJNS4_1CILi2EEENSA_ILi1EEESC_EEEEENS5_IJNSA_ILi128EEENSA_ILi64EEESG_EEENS_10bfloat16_tENS5_IJlSC_lEEESI_SJ_NS4_8TiledMMAINS4_8MMA_AtomIJNS4_26SM100_MMA_F16BF16_2x1SM_SSISI_SI_fLi128ELi64ELNS4_4UMMA5MajorE0ELSO_0ELNSN_7ScaleInE0ELSP_0EEEEEENS4_6LayoutINS5_IJSC_SC_SC_EEENS5_IJNSA_ILi0EEESU_SU_EEEEENS5_IJNS4_10UnderscoreESX_SX_EEEEENS4_18SM100_TMA_2SM_LOADENS4_14ComposedLayoutINS4_7SwizzleILi3ELi4ELi3EEENS4_18smem_ptr_flag_bitsILi16EEENSS_INS5_IJNSA_ILi8EEESG_EEENS5_IJSG_SC_EEEEEEEvNS4_8identityES10_S1A_vS1B_EENS_8epilogue10collective18CollectiveEpilogueINS1D_23Sm100TmaWarpSpecializedILi3ELi2ELi16ELb1ELb0EEEJNS5_IJSG_SG_SG_EEENS5_IJNSS_ISG_SC_EENSS_INS5_IJNSA_ILi16EEESB_EEENS5_IJSC_NSA_ILi32EEEEEEEEEEESI_SJ_SI_SJ_NS1D_6fusion15FusionCallbacksIS1H_NS1Q_13LinCombEltActINS1D_6thread4ReLuESI_fSI_fLNS_15FloatRoundStyleE2EEES1I_S1P_JEEENS4_5SM1004TMEM4LOAD26SM100_TMEM_LOAD_32dp32b16xENS4_13SM90_TMA_LOADENS11_INS12_ILi1ELi4ELi3EEES15_NSS_INS5_IJS16_S1K_EEENS5_IJS1K_SC_EEEEEEENS4_39AutoVectorizingCopyWithAssumedAlignmentILi128EEENS4_14SM90_TMA_STOREES27_S29_S29_EEEvvEEEEvNT_6ParamsE,"a",@progbits
	.sectionflags	@""
	.align	4
.nv.constant0._ZN7cutlass13device_kernelINS_4gemm6kernel13GemmUniversalIN4cute5tupleIJiiiiEEENS1_10collective13CollectiveMmaINS1_35MainloopSm100TmaUmmaWarpSpecializedILi17ELi2ELi4ENS5_IJNS4_1CILi2EEENSA_ILi1EEESC_EEEEENS5_IJNSA_ILi128EEENSA_ILi64EEESG_EEENS_10bfloat16_tENS5_IJlSC_lEEESI_SJ_NS4_8TiledMMAINS4_8MMA_AtomIJNS4_26SM100_MMA_F16BF16_2x1SM_SSISI_SI_fLi128ELi64ELNS4_4UMMA5MajorE0ELSO_0ELNSN_7ScaleInE0ELSP_0EEEEEENS4_6LayoutINS5_IJSC_SC_SC_EEENS5_IJNSA_ILi0EEESU_SU_EEEEENS5_IJNS4_10UnderscoreESX_SX_EEEEENS4_18SM100_TMA_2SM_LOADENS4_14ComposedLayoutINS4_7SwizzleILi3ELi4ELi3EEENS4_18smem_ptr_flag_bitsILi16EEENSS_INS5_IJNSA_ILi8EEESG_EEENS5_IJSG_SC_EEEEEEEvNS4_8identityES10_S1A_vS1B_EENS_8epilogue10collective18CollectiveEpilogueINS1D_23Sm100TmaWarpSpecializedILi3ELi2ELi16ELb1ELb0EEEJNS5_IJSG_SG_SG_EEENS5_IJNSS_ISG_SC_EENSS_INS5_IJNSA_ILi16EEESB_EEENS5_IJSC_NSA_ILi32EEEEEEEEEEESI_SJ_SI_SJ_NS1D_6fusion15FusionCallbacksIS1H_NS1Q_13LinCombEltActINS1D_6thread4ReLuESI_fSI_fLNS_15FloatRoundStyleE2EEES1I_S1P_JEEENS4_5SM1004TMEM4LOAD26SM100_TMEM_LOAD_32dp32b16xENS4_13SM90_TMA_LOADENS11_INS12_ILi1ELi4ELi3EEES15_NSS_INS5_IJS16_S1K_EEENS5_IJS1K_SC_EEEEEEENS4_39AutoVectorizingCopyWithAssumedAlignmentILi128EEENS4_14SM90_TMA_STOREES27_S29_S29_EEEvvEEEEvNT_6ParamsE:
	.zero		2944


//--------------------- SYMBOLS --------------------------

	.type		.nv.reservedSmem.offset0,@object
	.size		.nv.reservedSmem.offset0,0x4
	.type		.nv.reservedSmem.cap,@object
	.size		.nv.reservedSmem.cap,0x4
	.type		__assertfail,@function
